//
// Generated by NVIDIA NVVM Compiler
//
// Compiler Build ID: CL-36424714
// Cuda compilation tools, release 13.0, V13.0.88
// Based on NVVM 20.0.0
//

.version 9.0
.target sm_100
.address_size 64

	// .globl	_Z22create_leveled_bitmapsPclPlS_S0_llc
.extern .func __assertfail
(
	.param .b64 __assertfail_param_0,
	.param .b64 __assertfail_param_1,
	.param .b32 __assertfail_param_2,
	.param .b64 __assertfail_param_3,
	.param .b64 __assertfail_param_4
)
;
.global .align 1 .b8 __unnamed_1[84] = {118, 111, 105, 100, 32, 99, 114, 101, 97, 116, 101, 95, 108, 101, 118, 101, 108, 101, 100, 95, 98, 105, 116, 109, 97, 112, 115, 40, 99, 104, 97, 114, 32, 42, 44, 32, 108, 111, 110, 103, 44, 32, 108, 111, 110, 103, 32, 42, 44, 32, 99, 104, 97, 114, 32, 42, 44, 32, 108, 111, 110, 103, 32, 42, 44, 32, 108, 111, 110, 103, 44, 32, 108, 111, 110, 103, 44, 32, 99, 104, 97, 114, 41};
.global .align 1 .b8 $str[25] = {110, 117, 109, 95, 108, 101, 118, 101, 108, 115, 32, 61, 61, 32, 78, 85, 77, 95, 76, 69, 86, 69, 76, 83};
.global .align 1 .b8 $str$1[27] = {47, 116, 109, 112, 47, 115, 97, 115, 115, 95, 99, 117, 95, 51, 49, 107, 105, 111, 117, 99, 53, 47, 107, 46, 99, 117};

.visible .entry _Z22create_leveled_bitmapsPclPlS_S0_llc(
	.param .u64 .ptr .align 1 _Z22create_leveled_bitmapsPclPlS_S0_llc_param_0,
	.param .u64 _Z22create_leveled_bitmapsPclPlS_S0_llc_param_1,
	.param .u64 .ptr .align 1 _Z22create_leveled_bitmapsPclPlS_S0_llc_param_2,
	.param .u64 .ptr .align 1 _Z22create_leveled_bitmapsPclPlS_S0_llc_param_3,
	.param .u64 .ptr .align 1 _Z22create_leveled_bitmapsPclPlS_S0_llc_param_4,
	.param .u64 _Z22create_leveled_bitmapsPclPlS_S0_llc_param_5,
	.param .u64 _Z22create_leveled_bitmapsPclPlS_S0_llc_param_6,
	.param .u8 _Z22create_leveled_bitmapsPclPlS_S0_llc_param_7
)
{
	.local .align 16 .b8 	__local_depot0[64];
	.reg .b64 	%SP;
	.reg .b64 	%SPL;
	.reg .pred 	%p<41>;
	.reg .b16 	%rs<26>;
	.reg .b32 	%r<20>;
	.reg .b64 	%rd<191>;

	mov.u64 	%SPL, __local_depot0;
	ld.param.u64 	%rd36, [_Z22create_leveled_bitmapsPclPlS_S0_llc_param_1];
	ld.param.u64 	%rd39, [_Z22create_leveled_bitmapsPclPlS_S0_llc_param_2];
	ld.param.u64 	%rd37, [_Z22create_leveled_bitmapsPclPlS_S0_llc_param_3];
	ld.param.u64 	%rd40, [_Z22create_leveled_bitmapsPclPlS_S0_llc_param_4];
	ld.param.u64 	%rd38, [_Z22create_leveled_bitmapsPclPlS_S0_llc_param_6];
	ld.param.s8 	%rs14, [_Z22create_leveled_bitmapsPclPlS_S0_llc_param_7];
	cvta.to.global.u64 	%rd1, %rd39;
	cvta.to.global.u64 	%rd2, %rd40;
	add.u64 	%rd3, %SPL, 0;
	setp.eq.s16 	%p1, %rs14, 8;
	@%p1 bra 	$L__BB0_2;
	mov.u64 	%rd42, $str;
	cvta.global.u64 	%rd43, %rd42;
	mov.u64 	%rd44, $str$1;
	cvta.global.u64 	%rd45, %rd44;
	mov.u64 	%rd46, __unnamed_1;
	cvta.global.u64 	%rd47, %rd46;
	{ // callseq 0, 0
	.param .b64 param0;
	st.param.b64 	[param0], %rd43;
	.param .b64 param1;
	st.param.b64 	[param1], %rd45;
	.param .b32 param2;
	st.param.b32 	[param2], 4;
	.param .b64 param3;
	st.param.b64 	[param3], %rd47;
	.param .b64 param4;
	st.param.b64 	[param4], 1;
	call.uni 
	__assertfail, 
	(
	param0, 
	param1, 
	param2, 
	param3, 
	param4
	);
	} // callseq 0
$L__BB0_2:
	mov.u32 	%r2, %ctaid.x;
	mov.u32 	%r3, %ntid.x;
	mul.lo.s32 	%r1, %r2, %r3;
	mov.u32 	%r4, %nctaid.x;
	mul.lo.s32 	%r5, %r3, %r4;
	cvt.s64.s32 	%rd4, %r5;
	add.s64 	%rd48, %rd4, %rd36;
	add.s64 	%rd5, %rd48, -1;
	or.b64  	%rd49, %rd5, %rd4;
	and.b64  	%rd50, %rd49, -4294967296;
	setp.ne.s64 	%p2, %rd50, 0;
	@%p2 bra 	$L__BB0_4;
	cvt.u32.u64 	%r6, %rd4;
	cvt.u32.u64 	%r7, %rd5;
	div.u32 	%r8, %r7, %r6;
	cvt.u64.u32 	%rd183, %r8;
	bra.uni 	$L__BB0_5;
$L__BB0_4:
	div.s64 	%rd183, %rd5, %rd4;
$L__BB0_5:
	add.s64 	%rd51, %rd183, 63;
	shr.s64 	%rd52, %rd51, 63;
	shr.u64 	%rd53, %rd52, 58;
	add.s64 	%rd54, %rd51, %rd53;
	and.b64  	%rd9, %rd54, -64;
	mov.u32 	%r9, %tid.x;
	add.s32 	%r10, %r1, %r9;
	cvt.s64.s32 	%rd55, %r10;
	mul.lo.s64 	%rd188, %rd9, %rd55;
	add.s64 	%rd11, %rd188, %rd9;
	cvta.to.global.u64 	%rd56, %rd37;
	add.s64 	%rd12, %rd56, %rd55;
	setp.lt.s64 	%p3, %rd183, 1;
	setp.ge.s64 	%p4, %rd188, %rd36;
	or.pred  	%p5, %p3, %p4;
	@%p5 bra 	$L__BB0_37;
	ld.global.u8 	%rs22, [%rd12];
	min.s64 	%rd58, %rd11, %rd36;
	add.s64 	%rd59, %rd188, 1;
	max.s64 	%rd13, %rd58, %rd59;
	setp.ge.s64 	%p6, %rd59, %rd58;
	mov.b64 	%rd189, 0;
	@%p6 bra 	$L__BB0_27;
	add.s64 	%rd184, %rd9, -2;
	mov.b64 	%rd189, 0;
$L__BB0_8:
	shr.s64 	%rd61, %rd188, 63;
	shr.u64 	%rd62, %rd61, 58;
	add.s64 	%rd63, %rd188, %rd62;
	and.b64  	%rd64, %rd63, -64;
	sub.s64 	%rd18, %rd188, %rd64;
	setp.ne.s64 	%p7, %rd18, 0;
	@%p7 bra 	$L__BB0_10;
	shr.s64 	%rd68, %rd63, 6;
	shl.b64 	%rd69, %rd68, 3;
	add.s64 	%rd70, %rd1, %rd69;
	ld.global.u64 	%rd189, [%rd70];
$L__BB0_10:
	ld.param.u64 	%rd180, [_Z22create_leveled_bitmapsPclPlS_S0_llc_param_0];
	cvt.u32.u64 	%r11, %rd18;
	mov.b64 	%rd71, 1;
	shl.b64 	%rd21, %rd71, %r11;
	and.b64  	%rd72, %rd189, %rd21;
	setp.ne.s64 	%p8, %rd72, 0;
	cvta.to.global.u64 	%rd73, %rd180;
	add.s64 	%rd22, %rd73, %rd188;
	@%p8 bra 	$L__BB0_17;
	ld.global.u8 	%rs3, [%rd22];
	and.b16  	%rs15, %rs3, 223;
	setp.eq.s16 	%p9, %rs15, 93;
	@%p9 bra 	$L__BB0_14;
	setp.ne.s16 	%p10, %rs15, 91;
	@%p10 bra 	$L__BB0_15;
	add.s16 	%rs22, %rs22, 1;
	bra.uni 	$L__BB0_17;
$L__BB0_14:
	add.s16 	%rs22, %rs22, -1;
	bra.uni 	$L__BB0_17;
$L__BB0_15:
	setp.ne.s16 	%p11, %rs3, 58;
	setp.ne.s16 	%p12, %rs3, 44;
	and.pred  	%p13, %p11, %p12;
	and.b16  	%rs16, %rs22, 255;
	setp.gt.u16 	%p14, %rs16, 7;
	or.pred  	%p15, %p13, %p14;
	@%p15 bra 	$L__BB0_17;
	cvt.u32.u16 	%r12, %rs22;
	and.b32  	%r13, %r12, 255;
	mul.wide.u32 	%rd74, %r13, 8;
	add.s64 	%rd75, %rd3, %rd74;
	ld.local.u64 	%rd76, [%rd75];
	or.b64  	%rd77, %rd76, %rd21;
	st.local.u64 	[%rd75], %rd77;
$L__BB0_17:
	add.s64 	%rd23, %rd188, 1;
	shr.s64 	%rd78, %rd23, 63;
	shr.u64 	%rd79, %rd78, 58;
	add.s64 	%rd80, %rd23, %rd79;
	and.b64  	%rd81, %rd80, -64;
	sub.s64 	%rd24, %rd23, %rd81;
	cvt.u32.u64 	%r14, %rd24;
	mov.b64 	%rd82, 1;
	shl.b64 	%rd25, %rd82, %r14;
	and.b64  	%rd83, %rd189, %rd25;
	setp.ne.s64 	%p16, %rd83, 0;
	@%p16 bra 	$L__BB0_26;
	ld.param.u64 	%rd181, [_Z22create_leveled_bitmapsPclPlS_S0_llc_param_0];
	cvta.to.global.u64 	%rd84, %rd181;
	add.s64 	%rd85, %rd84, %rd188;
	ld.global.u8 	%rs7, [%rd85+1];
	and.b16  	%rs17, %rs7, 223;
	setp.eq.s16 	%p17, %rs17, 91;
	@%p17 bra 	$L__BB0_21;
	setp.ne.s16 	%p18, %rs17, 93;
	@%p18 bra 	$L__BB0_22;
	add.s16 	%rs22, %rs22, -1;
	bra.uni 	$L__BB0_24;
$L__BB0_21:
	add.s16 	%rs22, %rs22, 1;
	bra.uni 	$L__BB0_24;
$L__BB0_22:
	setp.ne.s16 	%p19, %rs7, 58;
	setp.ne.s16 	%p20, %rs7, 44;
	and.pred  	%p21, %p19, %p20;
	and.b16  	%rs18, %rs22, 255;
	setp.gt.u16 	%p22, %rs18, 7;
	or.pred  	%p23, %p21, %p22;
	@%p23 bra 	$L__BB0_24;
	cvt.u32.u16 	%r15, %rs22;
	and.b32  	%r16, %r15, 255;
	mul.wide.u32 	%rd86, %r16, 8;
	add.s64 	%rd87, %rd3, %rd86;
	ld.local.u64 	%rd88, [%rd87];
	or.b64  	%rd89, %rd88, %rd25;
	st.local.u64 	[%rd87], %rd89;
$L__BB0_24:
	setp.ne.s64 	%p24, %rd24, 63;
	setp.eq.s64 	%p25, %rd184, 0;
	or.pred  	%p26, %p24, %p25;
	@%p26 bra 	$L__BB0_26;
	shr.s64 	%rd90, %rd23, 63;
	shr.u64 	%rd91, %rd90, 58;
	add.s64 	%rd92, %rd23, %rd91;
	shr.s64 	%rd93, %rd92, 6;
	ld.local.v2.u64 	{%rd94, %rd95}, [%rd3];
	shl.b64 	%rd96, %rd93, 3;
	add.s64 	%rd97, %rd2, %rd96;
	st.global.u64 	[%rd97], %rd94;
	shl.b64 	%rd98, %rd38, 3;
	add.s64 	%rd99, %rd97, %rd98;
	st.global.u64 	[%rd99], %rd95;
	mov.b64 	%rd100, 0;
	st.local.v2.u64 	[%rd3], {%rd100, %rd100};
	ld.local.v2.u64 	{%rd101, %rd102}, [%rd3+16];
	add.s64 	%rd103, %rd99, %rd98;
	st.global.u64 	[%rd103], %rd101;
	add.s64 	%rd104, %rd103, %rd98;
	st.global.u64 	[%rd104], %rd102;
	st.local.v2.u64 	[%rd3+16], {%rd100, %rd100};
	ld.local.v2.u64 	{%rd105, %rd106}, [%rd3+32];
	add.s64 	%rd107, %rd104, %rd98;
	st.global.u64 	[%rd107], %rd105;
	add.s64 	%rd108, %rd107, %rd98;
	st.global.u64 	[%rd108], %rd106;
	st.local.v2.u64 	[%rd3+32], {%rd100, %rd100};
	ld.local.v2.u64 	{%rd109, %rd110}, [%rd3+48];
	add.s64 	%rd111, %rd108, %rd98;
	st.global.u64 	[%rd111], %rd109;
	add.s64 	%rd112, %rd111, %rd98;
	st.global.u64 	[%rd112], %rd110;
	st.local.v2.u64 	[%rd3+48], {%rd100, %rd100};
$L__BB0_26:
	add.s64 	%rd188, %rd188, 2;
	add.s64 	%rd184, %rd184, -2;
	and.b64  	%rd113, %rd13, -2;
	sub.s64 	%rd114, %rd188, %rd113;
	setp.ne.s64 	%p27, %rd114, 0;
	@%p27 bra 	$L__BB0_8;
$L__BB0_27:
	and.b64  	%rd115, %rd13, 1;
	setp.eq.b64 	%p28, %rd115, 1;
	not.pred 	%p29, %p28;
	@%p29 bra 	$L__BB0_37;
	shr.s64 	%rd116, %rd188, 63;
	shr.u64 	%rd117, %rd116, 58;
	add.s64 	%rd118, %rd188, %rd117;
	and.b64  	%rd119, %rd118, -64;
	sub.s64 	%rd30, %rd188, %rd119;
	setp.ne.s64 	%p30, %rd30, 0;
	@%p30 bra 	$L__BB0_30;
	shr.s64 	%rd123, %rd118, 6;
	shl.b64 	%rd124, %rd123, 3;
	add.s64 	%rd125, %rd1, %rd124;
	ld.global.u64 	%rd189, [%rd125];
$L__BB0_30:
	cvt.u32.u64 	%r17, %rd30;
	mov.b64 	%rd126, 1;
	shl.b64 	%rd33, %rd126, %r17;
	and.b64  	%rd127, %rd189, %rd33;
	setp.ne.s64 	%p31, %rd127, 0;
	@%p31 bra 	$L__BB0_37;
	ld.param.u64 	%rd182, [_Z22create_leveled_bitmapsPclPlS_S0_llc_param_0];
	cvta.to.global.u64 	%rd128, %rd182;
	add.s64 	%rd129, %rd128, %rd188;
	ld.global.u8 	%rs13, [%rd129];
	and.b16  	%rs19, %rs13, 223;
	setp.eq.s16 	%p32, %rs19, 91;
	@%p32 bra 	$L__BB0_35;
	setp.eq.s16 	%p33, %rs19, 93;
	@%p33 bra 	$L__BB0_35;
	setp.ne.s16 	%p34, %rs13, 58;
	setp.ne.s16 	%p35, %rs13, 44;
	and.pred  	%p36, %p34, %p35;
	and.b16  	%rs20, %rs22, 255;
	setp.gt.u16 	%p37, %rs20, 7;
	or.pred  	%p38, %p36, %p37;
	@%p38 bra 	$L__BB0_35;
	cvt.u32.u16 	%r18, %rs22;
	and.b32  	%r19, %r18, 255;
	mul.wide.u32 	%rd130, %r19, 8;
	add.s64 	%rd131, %rd3, %rd130;
	ld.local.u64 	%rd132, [%rd131];
	or.b64  	%rd133, %rd132, %rd33;
	st.local.u64 	[%rd131], %rd133;
$L__BB0_35:
	setp.ne.s64 	%p39, %rd30, 63;
	@%p39 bra 	$L__BB0_37;
	shr.s64 	%rd137, %rd118, 6;
	ld.local.v2.u64 	{%rd138, %rd139}, [%rd3];
	shl.b64 	%rd140, %rd137, 3;
	add.s64 	%rd141, %rd2, %rd140;
	st.global.u64 	[%rd141], %rd138;
	shl.b64 	%rd142, %rd38, 3;
	add.s64 	%rd143, %rd141, %rd142;
	st.global.u64 	[%rd143], %rd139;
	mov.b64 	%rd144, 0;
	st.local.v2.u64 	[%rd3], {%rd144, %rd144};
	ld.local.v2.u64 	{%rd145, %rd146}, [%rd3+16];
	add.s64 	%rd147, %rd143, %rd142;
	st.global.u64 	[%rd147], %rd145;
	add.s64 	%rd148, %rd147, %rd142;
	st.global.u64 	[%rd148], %rd146;
	st.local.v2.u64 	[%rd3+16], {%rd144, %rd144};
	ld.local.v2.u64 	{%rd149, %rd150}, [%rd3+32];
	add.s64 	%rd151, %rd148, %rd142;
	st.global.u64 	[%rd151], %rd149;
	add.s64 	%rd152, %rd151, %rd142;
	st.global.u64 	[%rd152], %rd150;
	st.local.v2.u64 	[%rd3+32], {%rd144, %rd144};
	ld.local.v2.u64 	{%rd153, %rd154}, [%rd3+48];
	add.s64 	%rd155, %rd152, %rd142;
	st.global.u64 	[%rd155], %rd153;
	add.s64 	%rd156, %rd155, %rd142;
	st.global.u64 	[%rd156], %rd154;
	st.local.v2.u64 	[%rd3+48], {%rd144, %rd144};
$L__BB0_37:
	add.s64 	%rd157, %rd11, -1;
	shr.s64 	%rd158, %rd157, 63;
	shr.u64 	%rd159, %rd158, 58;
	add.s64 	%rd160, %rd157, %rd159;
	shr.u64 	%rd161, %rd160, 6;
	cvt.s64.s32 	%rd34, %rd161;
	setp.ge.s64 	%p40, %rd34, %rd38;
	@%p40 bra 	$L__BB0_39;
	ld.local.v2.u64 	{%rd162, %rd163}, [%rd3];
	shl.b64 	%rd164, %rd34, 3;
	add.s64 	%rd165, %rd2, %rd164;
	st.global.u64 	[%rd165], %rd162;
	shl.b64 	%rd166, %rd38, 3;
	add.s64 	%rd167, %rd165, %rd166;
	st.global.u64 	[%rd167], %rd163;
	ld.local.v2.u64 	{%rd168, %rd169}, [%rd3+16];
	add.s64 	%rd170, %rd167, %rd166;
	st.global.u64 	[%rd170], %rd168;
	add.s64 	%rd171, %rd170, %rd166;
	st.global.u64 	[%rd171], %rd169;
	ld.local.v2.u64 	{%rd172, %rd173}, [%rd3+32];
	add.s64 	%rd174, %rd171, %rd166;
	st.global.u64 	[%rd174], %rd172;
	add.s64 	%rd175, %rd174, %rd166;
	st.global.u64 	[%rd175], %rd173;
	ld.local.v2.u64 	{%rd176, %rd177}, [%rd3+48];
	add.s64 	%rd178, %rd175, %rd166;
	st.global.u64 	[%rd178], %rd176;
	add.s64 	%rd179, %rd178, %rd166;
	st.global.u64 	[%rd179], %rd177;
$L__BB0_39:
	ret;

}


// ===== COMPILED SASS (sm_100) =====

	.target	sm_100

	.elftype	@"ET_EXEC"


//--------------------- .note.nv.tkinfo           --------------------------
	.section	.note.nv.tkinfo,"",@"SHT_NOTE"
	.sectionflags	@"SHF_NOTE_NV_TKINFO"
	.tkinfo
        /*0018*/ 	.word	0x00000002
        /*0030*/ 	.string	""
        /*0030*/ 	.string	"ptxas"
        /*0030*/ 	.string	"Cuda compilation tools, release 13.0, V13.0.88"
        /*0030*/ 	.string	"Build cuda_13.0.r13.0/compiler.36424714_0"
        /*0030*/ 	.string	"-arch sm_100 -m 64 "



//--------------------- .note.nv.cuinfo           --------------------------
	.section	.note.nv.cuinfo,"",@"SHT_NOTE"
	.sectionflags	@"SHF_NOTE_NV_CUINFO"
        /*0018*/ 	.short	0x0002
        /*001a*/ 	.short	0x0064
        /*001c*/ 	.short	0x0082
	.zero		2


//--------------------- .nv.info                  --------------------------
	.section	.nv.info,"",@"SHT_CUDA_INFO"
	.align	4


	//----- nvinfo : EIATTR_REGCOUNT
	.align		4
        /*0000*/ 	.byte	0x04, 0x2f
        /*0002*/ 	.short	(.L_4 - .L_3)
	.align		4
.L_3:
        /*0004*/ 	.word	index@(_Z22create_leveled_bitmapsPclPlS_S0_llc)
        /*0008*/ 	.word	0x00000020


	//----- nvinfo : EIATTR_FRAME_SIZE
	.align		4
.L_4:
        /*000c*/ 	.byte	0x04, 0x11
        /*000e*/ 	.short	(.L_6 - .L_5)
	.align		4
.L_5:
        /*0010*/ 	.word	index@($__internal_0_$__cuda_sm20_div_s64)
        /*0014*/ 	.word	0x00000040


	//----- nvinfo : EIATTR_FRAME_SIZE
	.align		4
.L_6:
        /*0018*/ 	.byte	0x04, 0x11
        /*001a*/ 	.short	(.L_8 - .L_7)
	.align		4
.L_7:
        /*001c*/ 	.word	index@(_Z22create_leveled_bitmapsPclPlS_S0_llc)
        /*0020*/ 	.word	0x00000040


	//----- nvinfo : EIATTR_MIN_STACK_SIZE
	.align		4
.L_8:
        /*0024*/ 	.byte	0x04, 0x12
        /*0026*/ 	.short	(.L_10 - .L_9)
	.align		4
.L_9:
        /*0028*/ 	.word	index@(_Z22create_leveled_bitmapsPclPlS_S0_llc)
        /*002c*/ 	.word	0x00000040
.L_10:


//--------------------- .nv.compat                --------------------------
	.section	.nv.compat,"",@"SHT_CUDA_COMPAT_INFO"
	.align	4
        /*0000*/ 	.byte	0x02, 0x09, 0x00, 0x00, 0x02, 0x02, 0x01, 0x00, 0x02, 0x05, 0x05, 0x00, 0x03, 0x07, 0x01, 0x01
        /*0010*/ 	.byte	0x02, 0x03, 0x00, 0x00, 0x02, 0x06, 0x01, 0x00, 0x04, 0x0b, 0x08, 0x00, 0x09, 0x00, 0x00, 0x00
        /*0020*/ 	.byte	0x00, 0x00, 0x00, 0x00


//--------------------- .nv.info._Z22create_leveled_bitmapsPclPlS_S0_llc --------------------------
	.section	.nv.info._Z22create_leveled_bitmapsPclPlS_S0_llc,"",@"SHT_CUDA_INFO"
	.sectionflags	@""
	.align	4


	//----- nvinfo : EIATTR_CUDA_API_VERSION
	.align		4
        /*0000*/ 	.byte	0x04, 0x37
        /*0002*/ 	.short	(.L_12 - .L_11)
.L_11:
        /*0004*/ 	.word	0x00000082


	//----- nvinfo : EIATTR_KPARAM_INFO
	.align		4
.L_12:
        /*0008*/ 	.byte	0x04, 0x17
        /*000a*/ 	.short	(.L_14 - .L_13)
.L_13:
        /*000c*/ 	.word	0x00000000
        /*0010*/ 	.short	0x0007
        /*0012*/ 	.short	0x0038
        /*0014*/ 	.byte	0x00, 0xf0, 0x05, 0x00


	//----- nvinfo : EIATTR_KPARAM_INFO
	.align		4
.L_14:
        /*0018*/ 	.byte	0x04, 0x17
        /*001a*/ 	.short	(.L_16 - .L_15)
.L_15:
        /*001c*/ 	.word	0x00000000
        /*0020*/ 	.short	0x0006
        /*0022*/ 	.short	0x0030
        /*0024*/ 	.byte	0x00, 0xf0, 0x21, 0x00


	//----- nvinfo : EIATTR_KPARAM_INFO
	.align		4
.L_16:
        /*0028*/ 	.byte	0x04, 0x17
        /*002a*/ 	.short	(.L_18 - .L_17)
.L_17:
        /*002c*/ 	.word	0x00000000
        /*0030*/ 	.short	0x0005
        /*0032*/ 	.short	0x0028
        /*0034*/ 	.byte	0x00, 0xf0, 0x21, 0x00


	//----- nvinfo : EIATTR_KPARAM_INFO
	.align		4
.L_18:
        /*0038*/ 	.byte	0x04, 0x17
        /*003a*/ 	.short	(.L_20 - .L_19)
.L_19:
        /*003c*/ 	.word	0x00000000
        /*0040*/ 	.short	0x0004
        /*0042*/ 	.short	0x0020
        /*0044*/ 	.byte	0x00, 0xf5, 0x21, 0x00


	//----- nvinfo : EIATTR_KPARAM_INFO
	.align		4
.L_20:
        /*0048*/ 	.byte	0x04, 0x17
        /*004a*/ 	.short	(.L_22 - .L_21)
.L_21:
        /*004c*/ 	.word	0x00000000
        /*0050*/ 	.short	0x0003
        /*0052*/ 	.short	0x0018
        /*0054*/ 	.byte	0x00, 0xf5, 0x21, 0x00


	//----- nvinfo : EIATTR_KPARAM_INFO
	.align		4
.L_22:
        /*0058*/ 	.byte	0x04, 0x17
        /*005a*/ 	.short	(.L_24 - .L_23)
.L_23:
        /*005c*/ 	.word	0x00000000
        /*0060*/ 	.short	0x0002
        /*0062*/ 	.short	0x0010
        /*0064*/ 	.byte	0x00, 0xf5, 0x21, 0x00


	//----- nvinfo : EIATTR_KPARAM_INFO
	.align		4
.L_24:
        /*0068*/ 	.byte	0x04, 0x17
        /*006a*/ 	.short	(.L_26 - .L_25)
.L_25:
        /*006c*/ 	.word	0x00000000
        /*0070*/ 	.short	0x0001
        /*0072*/ 	.short	0x0008
        /*0074*/ 	.byte	0x00, 0xf0, 0x21, 0x00


	//----- nvinfo : EIATTR_KPARAM_INFO
	.align		4
.L_26:
        /*0078*/ 	.byte	0x04, 0x17
        /*007a*/ 	.short	(.L_28 - .L_27)
.L_27:
        /*007c*/ 	.word	0x00000000
        /*0080*/ 	.short	0x0000
        /*0082*/ 	.short	0x0000
        /*0084*/ 	.byte	0x00, 0xf5, 0x21, 0x00


	//----- nvinfo : EIATTR_SPARSE_MMA_MASK
	.align		4
.L_28:
        /*0088*/ 	.byte	0x03, 0x50
        /*008a*/ 	.short	0x0000


	//----- nvinfo : EIATTR_MAXREG_COUNT
	.align		4
        /*008c*/ 	.byte	0x03, 0x1b
        /*008e*/ 	.short	0x00ff


	//----- nvinfo : EIATTR_EXTERNS
	.align		4
        /*0090*/ 	.byte	0x04, 0x0f
        /*0092*/ 	.short	(.L_30 - .L_29)


	//   ....[0]....
	.align		4
.L_29:
        /*0094*/ 	.word	index@(__assertfail)


	//----- nvinfo : EIATTR_MERCURY_ISA_VERSION
	.align		4
.L_30:
        /*0098*/ 	.byte	0x03, 0x5f
        /*009a*/ 	.short	0x0101


	//----- nvinfo : EIATTR_VRC_CTA_INIT_COUNT
	.align		4
        /*009c*/ 	.byte	0x02, 0x4a
	.zero		1
	.zero		1


	//----- nvinfo : EIATTR_SYSCALL_OFFSETS
	.align		4
        /*00a0*/ 	.byte	0x04, 0x46
        /*00a2*/ 	.short	(.L_32 - .L_31)


	//   ....[0]....
.L_31:
        /*00a4*/ 	.word	0x00000180


	//----- nvinfo : EIATTR_EXIT_INSTR_OFFSETS
	.align		4
.L_32:
        /*00a8*/ 	.byte	0x04, 0x1c
        /*00aa*/ 	.short	(.L_34 - .L_33)


	//   ....[0]....
.L_33:
        /*00ac*/ 	.word	0x00001700


	//   ....[1]....
        /*00b0*/ 	.word	0x000019c0


	//----- nvinfo : EIATTR_CRS_STACK_SIZE
	.align		4
.L_34:
        /*00b4*/ 	.byte	0x04, 0x1e
        /*00b6*/ 	.short	(.L_36 - .L_35)
.L_35:
        /*00b8*/ 	.word	0x00000000


	//----- nvinfo : EIATTR_CBANK_PARAM_SIZE
	.align		4
.L_36:
        /*00bc*/ 	.byte	0x03, 0x19
        /*00be*/ 	.short	0x0039


	//----- nvinfo : EIATTR_PARAM_CBANK
	.align		4
        /*00c0*/ 	.byte	0x04, 0x0a
        /*00c2*/ 	.short	(.L_38 - .L_37)
	.align		4
.L_37:
        /*00c4*/ 	.word	index@(.nv.constant0._Z22create_leveled_bitmapsPclPlS_S0_llc)
        /*00c8*/ 	.short	0x0380
        /*00ca*/ 	.short	0x0039


	//----- nvinfo : EIATTR_SW_WAR
	.align		4
.L_38:
        /*00cc*/ 	.byte	0x04, 0x36
        /*00ce*/ 	.short	(.L_40 - .L_39)
.L_39:
        /*00d0*/ 	.word	0x00000008
.L_40:


//--------------------- .nv.callgraph             --------------------------
	.section	.nv.callgraph,"",@"SHT_CUDA_CALLGRAPH"
	.align	4
	.sectionentsize	8
	.align		4
        /*0000*/ 	.word	0x00000000
	.align		4
        /*0004*/ 	.word	0xffffffff
	.align		4
        /*0008*/ 	.word	index@(_Z22create_leveled_bitmapsPclPlS_S0_llc)
	.align		4
        /*000c*/ 	.word	index@(__assertfail)
	.align		4
        /*0010*/ 	.word	0x00000000
	.align		4
        /*0014*/ 	.word	0xfffffffe
	.align		4
        /*0018*/ 	.word	0x00000000
	.align		4
        /*001c*/ 	.word	0xfffffffd
	.align		4
        /*0020*/ 	.word	0x00000000
	.align		4
        /*0024*/ 	.word	0xfffffffc


//--------------------- .nv.constant4             --------------------------
	.section	.nv.constant4,"a",@progbits
	.align	8
	.align		8
.nv.constant4:
        /*0000*/ 	.dword	__assertfail
	.align		8
        /*0008*/ 	.dword	__unnamed_1
	.align		8
        /*0010*/ 	.dword	$str
	.align		8
        /*0018*/ 	.dword	$str$1


//--------------------- .text._Z22create_leveled_bitmapsPclPlS_S0_llc --------------------------
	.section	.text._Z22create_leveled_bitmapsPclPlS_S0_llc,"ax",@progbits
	.align	128
        .global         _Z22create_leveled_bitmapsPclPlS_S0_llc
        .type           _Z22create_leveled_bitmapsPclPlS_S0_llc,@function
        .size           _Z22create_leveled_bitmapsPclPlS_S0_llc,(.L_x_21 - _Z22create_leveled_bitmapsPclPlS_S0_llc)
        .other          _Z22create_leveled_bitmapsPclPlS_S0_llc,@"STO_CUDA_ENTRY STV_DEFAULT"
_Z22create_leveled_bitmapsPclPlS_S0_llc:
.text._Z22create_leveled_bitmapsPclPlS_S0_llc:
[----:B------:R-:W0:Y:S01]  /*0000*/  LDC R1, c[0x0][0x37c] ;  /* 0x0000df00ff017b82 */ /* 0x000e220000000800 */
[----:B------:R-:W1:Y:S01]  /*0010*/  LDCU.U8 UR4, c[0x0][0x3b8] ;  /* 0x00007700ff0477ac */ /* 0x000e620008000000 */
[----:B0-----:R-:W-:Y:S01]  /*0020*/  VIADD R1, R1, 0xffffffc0 ;  /* 0xffffffc001017836 */ /* 0x001fe20000000000 */
[----:B------:R-:W0:Y:S01]  /*0030*/  LDCU.64 UR36, c[0x0][0x3a0] ;  /* 0x00007400ff2477ac */ /* 0x000e220008000a00 */
[----:B------:R-:W2:Y:S01]  /*0040*/  LDCU.64 UR38, c[0x0][0x3b0] ;  /* 0x00007600ff2677ac */ /* 0x000ea20008000a00 */
[----:B------:R-:W3:Y:S01]  /*0050*/  LDCU.64 UR40, c[0x0][0x380] ;  /* 0x00007000ff2877ac */ /* 0x000ee20008000a00 */
[----:B-1----:R-:W-:-:S04]  /*0060*/  UPRMT UR4, UR4, 0x8880, URZ ;  /* 0x0000888004047896 */ /* 0x002fc800080000ff */
[----:B------:R-:W-:-:S09]  /*0070*/  UISETP.NE.AND UP0, UPT, UR4, 0x8, UPT ;  /* 0x000000080400788c */ /* 0x000fd2000bf05270 */
[----:B------:R-:W-:Y:S05]  /*0080*/  BRA.U !UP0, `(.L_x_0) ;  /* 0x0000000108407547 */ /* 0x000fea000b800000 */
[----:B------:R-:W-:Y:S01]  /*0090*/  MOV R0, 0x0 ;  /* 0x0000000000007802 */ /* 0x000fe20000000f00 */
[----:B------:R-:W1:Y:S01]  /*00a0*/  LDCU.64 UR4, c[0x4][0x10] ;  /* 0x01000200ff0477ac */ /* 0x000e620008000a00 */
[----:B------:R-:W-:Y:S02]  /*00b0*/  IMAD.MOV.U32 R8, RZ, RZ, 0x4 ;  /* 0x00000004ff087424 */ /* 0x000fe400078e00ff */
[----:B------:R4:W0:Y:S01]  /*00c0*/  LDC.64 R2, c[0x4][R0] ;  /* 0x0100000000027b82 */ /* 0x0008220000000a00 */
[----:B------:R-:W5:Y:S01]  /*00d0*/  LDCU.64 UR6, c[0x4][0x18] ;  /* 0x01000300ff0677ac */ /* 0x000f620008000a00 */
[----:B------:R-:W-:Y:S02]  /*00e0*/  IMAD.MOV.U32 R12, RZ, RZ, 0x1 ;  /* 0x00000001ff0c7424 */ /* 0x000fe400078e00ff */
[----:B------:R-:W-:Y:S01]  /*00f0*/  IMAD.MOV.U32 R13, RZ, RZ, RZ ;  /* 0x000000ffff0d7224 */ /* 0x000fe200078e00ff */
[----:B------:R-:W2:Y:S01]  /*0100*/  LDCU.64 UR8, c[0x4][0x8] ;  /* 0x01000100ff0877ac */ /* 0x000ea20008000a00 */
[----:B-1----:R-:W-:-:S02]  /*0110*/  IMAD.U32 R4, RZ, RZ, UR4 ;  /* 0x00000004ff047e24 */ /* 0x002fc4000f8e00ff */
[----:B------:R-:W-:Y:S02]  /*0120*/  IMAD.U32 R5, RZ, RZ, UR5 ;  /* 0x00000005ff057e24 */ /* 0x000fe4000f8e00ff */
[----:B-----5:R-:W-:Y:S02]  /*0130*/  IMAD.U32 R6, RZ, RZ, UR6 ;  /* 0x00000006ff067e24 */ /* 0x020fe4000f8e00ff */
[----:B------:R-:W-:Y:S02]  /*0140*/  IMAD.U32 R7, RZ, RZ, UR7 ;  /* 0x00000007ff077e24 */ /* 0x000fe4000f8e00ff */
[----:B--2---:R-:W-:Y:S02]  /*0150*/  IMAD.U32 R10, RZ, RZ, UR8 ;  /* 0x00000008ff0a7e24 */ /* 0x004fe4000f8e00ff */
[----:B----4-:R-:W-:-:S07]  /*0160*/  IMAD.U32 R11, RZ, RZ, UR9 ;  /* 0x00000009ff0b7e24 */ /* 0x010fce000f8e00ff */
[----:B------:R-:W-:-:S07]  /*0170*/  LEPC R20, `(.L_x_0) ;  /* 0x000000001014794e */ /* 0x000fce0000000000 */
[----:B0--3--:R-:W-:Y:S05]  /*0180*/  CALL.ABS.NOINC R2 ;  /* 0x0000000002007343 */ /* 0x009fea0003c00000 */
.L_x_0:
[----:B------:R-:W1:Y:S01]  /*0190*/  LDC R0, c[0x0][0x360] ;  /* 0x0000d800ff007b82 */ /* 0x000e620000000800 */
[----:B------:R-:W1:Y:S07]  /*01a0*/  LDCU UR4, c[0x0][0x370] ;  /* 0x00006e00ff0477ac */ /* 0x000e6e0008000800 */
[----:B------:R-:W4:Y:S01]  /*01b0*/  LDC.64 R6, c[0x0][0x388] ;  /* 0x0000e200ff067b82 */ /* 0x000f220000000a00 */
[----:B-1----:R-:W-:-:S07]  /*01c0*/  IMAD R5, R0, UR4, RZ ;  /* 0x0000000400057c24 */ /* 0x002fce000f8e02ff */
[----:B------:R-:W1:Y:S01]  /*01d0*/  S2UR UR4, SR_CTAID.X ;  /* 0x00000000000479c3 */ /* 0x000e620000002500 */
[----:B------:R-:W-:Y:S02]  /*01e0*/  SHF.R.S32.HI R8, RZ, 0x1f, R5 ;  /* 0x0000001fff087819 */ /* 0x000fe40000011405 */
[----:B----4-:R-:W-:-:S04]  /*01f0*/  IADD3 R4, P0, PT, R5, R6, RZ ;  /* 0x0000000605047210 */ /* 0x010fc80007f1e0ff */
[----:B------:R-:W-:-:S04]  /*0200*/  IADD3 R4, P1, PT, R4, -0x1, RZ ;  /* 0xffffffff04047810 */ /* 0x000fc80007f3e0ff */
[----:B------:R-:W-:-:S04]  /*0210*/  IADD3.X R7, PT, PT, R8, -0x1, R7, P1, P0 ;  /* 0xffffffff08077810 */ /* 0x000fc80000fe0407 */
[----:B------:R-:W-:-:S04]  /*0220*/  LOP3.LUT R2, R7, R8, RZ, 0xfc, !PT ;  /* 0x0000000807027212 */ /* 0x000fc800078efcff */
[----:B------:R-:W-:Y:S01]  /*0230*/  ISETP.NE.U32.AND P0, PT, R2, RZ, PT ;  /* 0x000000ff0200720c */ /* 0x000fe20003f05070 */
[----:B-1----:R-:W-:-:S12]  /*0240*/  IMAD R0, R0, UR4, RZ ;  /* 0x0000000400007c24 */ /* 0x002fd8000f8e02ff */
[----:B------:R-:W-:Y:S05]  /*0250*/  @P0 BRA `(.L_x_1) ;  /* 0x0000000000500947 */ /* 0x000fea0003800000 */
[----:B------:R-:W1:Y:S01]  /*0260*/  I2F.U32.RP R6, R5 ;  /* 0x0000000500067306 */ /* 0x000e620000209000 */
[----:B------:R-:W-:Y:S01]  /*0270*/  IMAD.MOV R7, RZ, RZ, -R5 ;  /* 0x000000ffff077224 */ /* 0x000fe200078e0a05 */
[----:B------:R-:W-:-:S06]  /*0280*/  ISETP.NE.U32.AND P2, PT, R5, RZ, PT ;  /* 0x000000ff0500720c */ /* 0x000fcc0003f45070 */
[----:B-1----:R-:W1:Y:S02]  /*0290*/  MUFU.RCP R6, R6 ;  /* 0x0000000600067308 */ /* 0x002e640000001000 */
[----:B-1----:R-:W-:-:S06]  /*02a0*/  VIADD R2, R6, 0xffffffe ;  /* 0x0ffffffe06027836 */ /* 0x002fcc0000000000 */
[----:B------:R1:W4:Y:S02]  /*02b0*/  F2I.FTZ.U32.TRUNC.NTZ R3, R2 ;  /* 0x0000000200037305 */ /* 0x000324000021f000 */
[----:B-1----:R-:W-:Y:S02]  /*02c0*/  IMAD.MOV.U32 R2, RZ, RZ, RZ ;  /* 0x000000ffff027224 */ /* 0x002fe400078e00ff */
[----:B----4-:R-:W-:-:S04]  /*02d0*/  IMAD R7, R7, R3, RZ ;  /* 0x0000000307077224 */ /* 0x010fc800078e02ff */
[----:B------:R-:W-:-:S06]  /*02e0*/  IMAD.HI.U32 R3, R3, R7, R2 ;  /* 0x0000000703037227 */ /* 0x000fcc00078e0002 */
[----:B------:R-:W-:-:S04]  /*02f0*/  IMAD.HI.U32 R2, R3, R4, RZ ;  /* 0x0000000403027227 */ /* 0x000fc800078e00ff */
[----:B------:R-:W-:-:S04]  /*0300*/  IMAD.MOV R3, RZ, RZ, -R2 ;  /* 0x000000ffff037224 */ /* 0x000fc800078e0a02 */
[----:B------:R-:W-:Y:S02]  /*0310*/  IMAD R4, R5, R3, R4 ;  /* 0x0000000305047224 */ /* 0x000fe400078e0204 */
[----:B------:R-:W-:-:S03]  /*0320*/  IMAD.MOV.U32 R3, RZ, RZ, RZ ;  /* 0x000000ffff037224 */ /* 0x000fc600078e00ff */
[----:B------:R-:W-:-:S13]  /*0330*/  ISETP.GE.U32.AND P0, PT, R4, R5, PT ;  /* 0x000000050400720c */ /* 0x000fda0003f06070 */
[----:B------:R-:W-:Y:S02]  /*0340*/  @P0 IMAD.IADD R4, R4, 0x1, -R5 ;  /* 0x0000000104040824 */ /* 0x000fe400078e0a05 */
[----:B------:R-:W-:-:S03]  /*0350*/  @P0 VIADD R2, R2, 0x1 ;  /* 0x0000000102020836 */ /* 0x000fc60000000000 */
[----:B------:R-:W-:-:S13]  /*0360*/  ISETP.GE.U32.AND P1, PT, R4, R5, PT ;  /* 0x000000050400720c */ /* 0x000fda0003f26070 */
[----:B------:R-:W-:Y:S01]  /*0370*/  @P1 VIADD R2, R2, 0x1 ;  /* 0x0000000102021836 */ /* 0x000fe20000000000 */
[----:B------:R-:W-:Y:S01]  /*0380*/  @!P2 LOP3.LUT R2, RZ, R5, RZ, 0x33, !PT ;  /* 0x00000005ff02a212 */ /* 0x000fe200078e33ff */
[----:B------:R-:W-:Y:S06]  /*0390*/  BRA `(.L_x_2) ;  /* 0x0000000000087947 */ /* 0x000fec0003800000 */
.L_x_1:
[----:B------:R-:W-:-:S07]  /*03a0*/  MOV R6, 0x3c0 ;  /* 0x000003c000067802 */ /* 0x000fce0000000f00 */
[----:B0-23--:R-:W-:Y:S05]  /*03b0*/  CALL.REL.NOINC `($__internal_0_$__cuda_sm20_div_s64) ;  /* 0x0000001400847944 */ /* 0x00dfea0003c00000 */
.L_x_2:
[----:B------:R-:W1:Y:S01]  /*03c0*/  S2R R7, SR_TID.X ;  /* 0x0000000000077919 */ /* 0x000e620000002100 */
[C---:B------:R-:W-:Y:S01]  /*03d0*/  IADD3 R6, P0, PT, R2.reuse, 0x3f, RZ ;  /* 0x0000003f02067810 */ /* 0x040fe20007f1e0ff */
[----:B------:R-:W4:Y:S01]  /*03e0*/  LDC.64 R4, c[0x0][0x388] ;  /* 0x0000e200ff047b82 */ /* 0x000f220000000a00 */
[----:B------:R-:W5:Y:S01]  /*03f0*/  LDCU.64 UR4, c[0x0][0x398] ;  /* 0x00007300ff0477ac */ /* 0x000f620008000a00 */
[----:B------:R-:W-:Y:S01]  /*0400*/  ISETP.LT.U32.AND P1, PT, R2, 0x1, PT ;  /* 0x000000010200780c */ /* 0x000fe20003f21070 */
[----:B------:R-:W-:Y:S01]  /*0410*/  BSSY.RECONVERGENT B1, `(.L_x_3) ;  /* 0x0000124000017945 */ /* 0x000fe20003800200 */
[----:B------:R-:W-:-:S04]  /*0420*/  IMAD.X R25, RZ, RZ, R3, P0 ;  /* 0x000000ffff197224 */ /* 0x000fc800000e0603 */
[----:B------:R-:W0:Y:S01]  /*0430*/  LDC.64 R26, c[0x0][0x358] ;  /* 0x0000d600ff1a7b82 */ /* 0x000e220000000a00 */
[----:B------:R-:W-:-:S04]  /*0440*/  SHF.R.S32.HI R23, RZ, 0x1f, R25 ;  /* 0x0000001fff177819 */ /* 0x000fc80000011419 */
[----:B------:R-:W-:-:S04]  /*0450*/  LEA.HI R23, P0, R23, R6, RZ, 0x6 ;  /* 0x0000000617177211 */ /* 0x000fc800078130ff */
[----:B------:R-:W-:Y:S01]  /*0460*/  LOP3.LUT R23, R23, 0xffffffc0, RZ, 0xc0, !PT ;  /* 0xffffffc017177812 */ /* 0x000fe200078ec0ff */
[----:B------:R-:W-:Y:S02]  /*0470*/  IMAD.X R25, RZ, RZ, R25, P0 ;  /* 0x000000ffff197224 */ /* 0x000fe400000e0619 */
[----:B-1----:R-:W-:-:S04]  /*0480*/  IMAD.IADD R0, R0, 0x1, R7 ;  /* 0x0000000100007824 */ /* 0x002fc800078e0207 */
[-C--:B------:R-:W-:Y:S01]  /*0490*/  IMAD R8, R25, R0.reuse, RZ ;  /* 0x0000000019087224 */ /* 0x080fe200078e02ff */
[----:B------:R-:W-:Y:S01]  /*04a0*/  SHF.R.S32.HI R10, RZ, 0x1f, R0 ;  /* 0x0000001fff0a7819 */ /* 0x000fe20000011400 */
[----:B------:R-:W-:-:S04]  /*04b0*/  IMAD.WIDE.U32 R6, R23, R0, RZ ;  /* 0x0000000017067225 */ /* 0x000fc800078e00ff */
[----:B------:R-:W-:Y:S01]  /*04c0*/  IMAD R9, R10, R23, R8 ;  /* 0x000000170a097224 */ /* 0x000fe200078e0208 */
[----:B----4-:R-:W-:Y:S02]  /*04d0*/  ISETP.GE.U32.AND P0, PT, R6, R4, PT ;  /* 0x000000040600720c */ /* 0x010fe40003f06070 */
[----:B-----5:R-:W-:Y:S01]  /*04e0*/  IADD3 R8, P2, PT, R0, UR4, RZ ;  /* 0x0000000400087c10 */ /* 0x020fe2000ff5e0ff */
[----:B------:R-:W-:-:S03]  /*04f0*/  IMAD.IADD R20, R7, 0x1, R9 ;  /* 0x0000000107147824 */ /* 0x000fc600078e0209 */
[----:B------:R-:W-:Y:S02]  /*0500*/  IADD3.X R9, PT, PT, R10, UR5, RZ, P2, !PT ;  /* 0x000000050a097c10 */ /* 0x000fe400097fe4ff */
[----:B------:R-:W-:-:S04]  /*0510*/  ISETP.GE.AND.EX P0, PT, R20, R5, PT, P0 ;  /* 0x000000051400720c */ /* 0x000fc80003f06300 */
[----:B------:R-:W-:Y:S02]  /*0520*/  ISETP.LT.OR.EX P0, PT, R3, RZ, P0, P1 ;  /* 0x000000ff0300720c */ /* 0x000fe40000701710 */
[----:B------:R-:W-:-:S05]  /*0530*/  IADD3 R2, P1, PT, R23, R6, RZ ;  /* 0x0000000617027210 */ /* 0x000fca0007f3e0ff */
[----:B------:R-:W-:-:S06]  /*0540*/  IMAD.X R3, R20, 0x1, R25, P1 ;  /* 0x0000000114037824 */ /* 0x000fcc00008e0619 */
[----:B0-----:R-:W-:Y:S05]  /*0550*/  @P0 BRA `(.L_x_4) ;  /* 0x00000010003c0947 */ /* 0x001fea0003800000 */
[-C--:B------:R-:W-:Y:S01]  /*0560*/  ISETP.LT.U32.AND P0, PT, R2, R4.reuse, PT ;  /* 0x000000040200720c */ /* 0x080fe20003f01070 */
[----:B------:R-:W-:Y:S01]  /*0570*/  IMAD.MOV.U32 R17, RZ, RZ, R6 ;  /* 0x000000ffff117224 */ /* 0x000fe200078e0006 */
[----:B------:R-:W-:Y:S02]  /*0580*/  R2UR UR4, R26 ;  /* 0x000000001a0472ca */ /* 0x000fe400000e0000 */
[-C--:B------:R-:W-:Y:S02]  /*0590*/  ISETP.LT.AND.EX P0, PT, R3, R5.reuse, PT, P0 ;  /* 0x000000050300720c */ /* 0x080fe40003f01300 */
[----:B------:R-:W-:Y:S02]  /*05a0*/  IADD3 R21, P1, PT, R17, 0x1, RZ ;  /* 0x0000000111157810 */ /* 0x000fe40007f3e0ff */
[----:B------:R-:W-:Y:S02]  /*05b0*/  SEL R4, R2, R4, P0 ;  /* 0x0000000402047207 */ /* 0x000fe40000000000 */
[----:B------:R-:W-:Y:S01]  /*05c0*/  SEL R5, R3, R5, P0 ;  /* 0x0000000503057207 */ /* 0x000fe20000000000 */
[----:B------:R-:W-:Y:S01]  /*05d0*/  IMAD.X R22, RZ, RZ, R20, P1 ;  /* 0x000000ffff167224 */ /* 0x000fe200008e0614 */
[----:B------:R-:W-:-:S02]  /*05e0*/  ISETP.GE.U32.AND P0, PT, R21, R4, PT ;  /* 0x000000041500720c */ /* 0x000fc40003f06070 */
[----:B------:R-:W-:Y:S02]  /*05f0*/  R2UR UR5, R27 ;  /* 0x000000001b0572ca */ /* 0x000fe400000e0000 */
[----:B------:R-:W-:Y:S02]  /*0600*/  ISETP.GE.AND.EX P0, PT, R22, R5, PT, P0 ;  /* 0x000000051600720c */ /* 0x000fe40003f06300 */
[----:B------:R-:W-:Y:S01]  /*0610*/  ISETP.GT.U32.AND P1, PT, R4, R21, PT ;  /* 0x000000150400720c */ /* 0x000fe20003f24070 */
[----:B------:R-:W-:Y:S03]  /*0620*/  BSSY.RECONVERGENT B0, `(.L_x_5) ;  /* 0x000009d000007945 */ /* 0x000fe60003800200 */
[----:B------:R-:W-:Y:S01]  /*0630*/  ISETP.GT.AND.EX P1, PT, R5, R22, PT, P1 ;  /* 0x000000160500720c */ /* 0x000fe20003f24310 */
[----:B------:R-:W-:Y:S01]  /*0640*/  IMAD.MOV.U32 R0, RZ, RZ, R1 ;  /* 0x000000ffff007224 */ /* 0x000fe200078e0001 */
[----:B------:R-:W-:-:S03]  /*0650*/  CS2R R18, SRZ ;  /* 0x0000000000127805 */ /* 0x000fc6000001ff00 */
[----:B------:R0:W5:Y:S01]  /*0660*/  LDG.E.U8 R16, desc[UR4][R8.64] ;  /* 0x0000000408107981 */ /* 0x000162000c1e1100 */
[----:B------:R-:W-:Y:S02]  /*0670*/  SEL R21, R4, R21, P1 ;  /* 0x0000001504157207 */ /* 0x000fe40000800000 */
[----:B------:R-:W-:Y:S01]  /*0680*/  SEL R22, R5, R22, P1 ;  /* 0x0000001605167207 */ /* 0x000fe20000800000 */
[----:B------:R-:W-:Y:S06]  /*0690*/  @P0 BRA `(.L_x_6) ;  /* 0x0000000800540947 */ /* 0x000fec0003800000 */
[----:B------:R-:W-:Y:S02]  /*06a0*/  IADD3 R23, P0, PT, R23, -0x2, RZ ;  /* 0xfffffffe17177810 */ /* 0x000fe40007f1e0ff */
[----:B------:R-:W-:Y:S02]  /*06b0*/  CS2R R18, SRZ ;  /* 0x0000000000127805 */ /* 0x000fe4000001ff00 */
[----:B------:R-:W-:Y:S02]  /*06c0*/  LOP3.LUT R24, R21, 0xfffffffe, RZ, 0xc0, !PT ;  /* 0xfffffffe15187812 */ /* 0x000fe400078ec0ff */
[----:B------:R-:W-:-:S07]  /*06d0*/  IADD3.X R25, PT, PT, R25, -0x1, RZ, P0, !PT ;  /* 0xffffffff19197810 */ /* 0x000fce00007fe4ff */
.L_x_15:
[----:B------:R-:W-:-:S04]  /*06e0*/  SHF.R.S32.HI R4, RZ, 0x1f, R20 ;  /* 0x0000001fff047819 */ /* 0x000fc80000011414 */
[----:B------:R-:W-:-:S04]  /*06f0*/  LEA.HI R6, P0, R4, R17, RZ, 0x6 ;  /* 0x0000001104067211 */ /* 0x000fc800078130ff */
[----:B------:R-:W-:Y:S01]  /*0700*/  LOP3.LUT R4, R6, 0xffffffc0, RZ, 0xc0, !PT ;  /* 0xffffffc006047812 */ /* 0x000fe200078ec0ff */
[----:B------:R-:W-:-:S03]  /*0710*/  IMAD.X R7, RZ, RZ, R20, P0 ;  /* 0x000000ffff077224 */ /* 0x000fc600000e0614 */
[----:B0-----:R-:W-:-:S04]  /*0720*/  IADD3 R8, P1, PT, R17, -R4, RZ ;  /* 0x8000000411087210 */ /* 0x001fc80007f3e0ff */
[----:B------:R-:W-:Y:S01]  /*0730*/  ISETP.NE.U32.AND P0, PT, R8, RZ, PT ;  /* 0x000000ff0800720c */ /* 0x000fe20003f05070 */
[----:B------:R-:W-:-:S05]  /*0740*/  IMAD.X R4, R20, 0x1, ~R7, P1 ;  /* 0x0000000114047824 */ /* 0x000fca00008e0e07 */
[----:B------:R-:W-:-:S13]  /*0750*/  ISETP.NE.AND.EX P0, PT, R4, RZ, PT, P0 ;  /* 0x000000ff0400720c */ /* 0x000fda0003f05300 */
[----:B------:R-:W0:Y:S01]  /*0760*/  @!P0 LDC.64 R4, c[0x0][0x390] ;  /* 0x0000e400ff048b82 */ /* 0x000e220000000a00 */
[--C-:B------:R-:W-:Y:S02]  /*0770*/  @!P0 SHF.R.S64 R6, R6, 0x6, R7.reuse ;  /* 0x0000000606068819 */ /* 0x100fe40000001007 */
[----:B------:R-:W-:Y:S02]  /*0780*/  @!P0 R2UR UR4, R26 ;  /* 0x000000001a0482ca */ /* 0x000fe400000e0000 */
[----:B------:R-:W-:Y:S02]  /*0790*/  @!P0 R2UR UR5, R27 ;  /* 0x000000001b0582ca */ /* 0x000fe400000e0000 */
[----:B------:R-:W-:Y:S02]  /*07a0*/  @!P0 SHF.R.S32.HI R7, RZ, 0x6, R7 ;  /* 0x00000006ff078819 */ /* 0x000fe40000011407 */
[----:B0-----:R-:W-:-:S04]  /*07b0*/  @!P0 LEA R4, P1, R6, R4, 0x3 ;  /* 0x0000000406048211 */ /* 0x001fc800078218ff */
[----:B------:R-:W-:-:S05]  /*07c0*/  @!P0 LEA.HI.X R5, R6, R5, R7, 0x3, P1 ;  /* 0x0000000506058211 */ /* 0x000fca00008f1c07 */
[----:B------:R3:W4:Y:S01]  /*07d0*/  @!P0 LDG.E.64 R18, desc[UR4][R4.64] ;  /* 0x0000000404128981 */ /* 0x000722000c1e1b00 */
[----:B------:R-:W-:Y:S01]  /*07e0*/  IMAD.MOV.U32 R9, RZ, RZ, 0x1 ;  /* 0x00000001ff097424 */ /* 0x000fe200078e00ff */
[----:B------:R-:W-:Y:S04]  /*07f0*/  BSSY.RECONVERGENT B2, `(.L_x_7) ;  /* 0x000001f000027945 */ /* 0x000fe80003800200 */
[CC--:B------:R-:W-:Y:S02]  /*0800*/  SHF.L.U32 R13, R9.reuse, R8.reuse, RZ ;  /* 0x00000008090d7219 */ /* 0x0c0fe400000006ff */
[----:B------:R-:W-:Y:S02]  /*0810*/  SHF.L.U64.HI R8, R9, R8, RZ ;  /* 0x0000000809087219 */ /* 0x000fe400000102ff */
[----:B---3--:R-:W-:-:S04]  /*0820*/  IADD3 R4, P1, PT, R17, UR40, RZ ;  /* 0x0000002811047c10 */ /* 0x008fc8000ff3e0ff */
[----:B------:R-:W-:Y:S02]  /*0830*/  IADD3.X R5, PT, PT, R20, UR41, RZ, P1, !PT ;  /* 0x0000002914057c10 */ /* 0x000fe40008ffe4ff */
[----:B----4-:R-:W-:-:S04]  /*0840*/  LOP3.LUT P0, RZ, R18, R13, RZ, 0xc0, !PT ;  /* 0x0000000d12ff7212 */ /* 0x010fc8000780c0ff */
[----:B------:R-:W-:-:S13]  /*0850*/  LOP3.LUT P0, RZ, R19, R8, RZ, 0xc0, P0 ;  /* 0x0000000813ff7212 */ /* 0x000fda000000c0ff */
[----:B------:R-:W-:Y:S05]  /*0860*/  @P0 BRA `(.L_x_8) ;  /* 0x00000000005c0947 */ /* 0x000fea0003800000 */
[----:B------:R-:W-:Y:S02]  /*0870*/  R2UR UR4, R26 ;  /* 0x000000001a0472ca */ /* 0x000fe400000e0000 */
[----:B------:R-:W-:-:S13]  /*0880*/  R2UR UR5, R27 ;  /* 0x000000001b0572ca */ /* 0x000fda00000e0000 */
[----:B------:R-:W3:Y:S02]  /*0890*/  LDG.E.U8 R7, desc[UR4][R4.64] ;  /* 0x0000000404077981 */ /* 0x000ee4000c1e1100 */
[----:B---3--:R-:W-:-:S04]  /*08a0*/  LOP3.LUT R6, R7, 0xdf, RZ, 0xc0, !PT ;  /* 0x000000df07067812 */ /* 0x008fc800078ec0ff */
[----:B------:R-:W-:-:S13]  /*08b0*/  ISETP.NE.AND P0, PT, R6, 0x5d, PT ;  /* 0x0000005d0600780c */ /* 0x000fda0003f05270 */
[----:B------:R-:W-:Y:S05]  /*08c0*/  @!P0 BRA `(.L_x_9) ;  /* 0x0000000000408947 */ /* 0x000fea0003800000 */
[----:B------:R-:W-:-:S13]  /*08d0*/  ISETP.NE.AND P0, PT, R6, 0x5b, PT ;  /* 0x0000005b0600780c */ /* 0x000fda0003f05270 */
[----:B-----5:R-:W-:-:S05]  /*08e0*/  @!P0 VIADD R6, R16, 0x1 ;  /* 0x0000000110068836 */ /* 0x020fca0000000000 */
[----:B------:R-:W-:Y:S01]  /*08f0*/  @!P0 PRMT R16, R6, 0x7610, R16 ;  /* 0x0000761006108816 */ /* 0x000fe20000000010 */
[----:B------:R-:W-:Y:S06]  /*0900*/  @!P0 BRA `(.L_x_8) ;  /* 0x0000000000348947 */ /* 0x000fec0003800000 */
[C---:B------:R-:W-:Y:S02]  /*0910*/  ISETP.NE.AND P0, PT, R7.reuse, 0x2c, PT ;  /* 0x0000002c0700780c */ /* 0x040fe40003f05270 */
[----:B------:R-:W-:Y:S02]  /*0920*/  LOP3.LUT R6, R16, 0xff, RZ, 0xc0, !PT ;  /* 0x000000ff10067812 */ /* 0x000fe400078ec0ff */
[----:B------:R-:W-:-:S04]  /*0930*/  ISETP.NE.AND P0, PT, R7, 0x3a, P0 ;  /* 0x0000003a0700780c */ /* 0x000fc80000705270 */
[----:B------:R-:W-:-:S13]  /*0940*/  ISETP.GT.U32.OR P0, PT, R6, 0x7, P0 ;  /* 0x000000070600780c */ /* 0x000fda0000704470 */
[----:B------:R-:W-:Y:S05]  /*0950*/  @P0 BRA `(.L_x_8) ;  /* 0x0000000000200947 */ /* 0x000fea0003800000 */
[----:B------:R-:W-:-:S05]  /*0960*/  LOP3.LUT R7, R16, 0xff, RZ, 0xc0, !PT ;  /* 0x000000ff10077812 */ /* 0x000fca00078ec0ff */
[----:B------:R-:W-:-:S05]  /*0970*/  IMAD R11, R7, 0x8, R0 ;  /* 0x00000008070b7824 */ /* 0x000fca00078e0200 */
[----:B------:R-:W3:Y:S02]  /*0980*/  LDL.64 R6, [R11] ;  /* 0x000000000b067983 */ /* 0x000ee40000100a00 */
[----:B---3--:R-:W-:Y:S02]  /*0990*/  LOP3.LUT R6, R6, R13, RZ, 0xfc, !PT ;  /* 0x0000000d06067212 */ /* 0x008fe400078efcff */
[----:B------:R-:W-:-:S05]  /*09a0*/  LOP3.LUT R7, R7, R8, RZ, 0xfc, !PT ;  /* 0x0000000807077212 */ /* 0x000fca00078efcff */
[----:B------:R0:W-:Y:S01]  /*09b0*/  STL.64 [R11], R6 ;  /* 0x000000060b007387 */ /* 0x0001e20000100a00 */
[----:B------:R-:W-:Y:S05]  /*09c0*/  BRA `(.L_x_8) ;  /* 0x0000000000047947 */ /* 0x000fea0003800000 */
.L_x_9:
[----:B-----5:R-:W-:-:S07]  /*09d0*/  VIADD R16, R16, 0xffffffff ;  /* 0xffffffff10107836 */ /* 0x020fce0000000000 */
.L_x_8:
[----:B--2---:R-:W-:Y:S05]  /*09e0*/  BSYNC.RECONVERGENT B2 ;  /* 0x0000000000027941 */ /* 0x004fea0003800200 */
.L_x_7:
[----:B0-----:R-:W-:Y:S01]  /*09f0*/  IADD3 R7, P0, PT, R17, 0x1, RZ ;  /* 0x0000000111077810 */ /* 0x001fe20007f1e0ff */
[----:B------:R-:W-:Y:S04]  /*0a00*/  BSSY.RECONVERGENT B2, `(.L_x_10) ;  /* 0x0000055000027945 */ /* 0x000fe80003800200 */
[----:B------:R-:W-:-:S05]  /*0a10*/  IMAD.X R8, RZ, RZ, R20, P0 ;  /* 0x000000ffff087224 */ /* 0x000fca00000e0614 */
[----:B------:R-:W-:-:S04]  /*0a20*/  SHF.R.S32.HI R12, RZ, 0x1f, R8 ;  /* 0x0000001fff0c7819 */ /* 0x000fc80000011408 */
[----:B------:R-:W-:-:S04]  /*0a30*/  LEA.HI R12, P1, R12, R7, RZ, 0x6 ;  /* 0x000000070c0c7211 */ /* 0x000fc800078330ff */
[----:B------:R-:W-:Y:S01]  /*0a40*/  LOP3.LUT R6, R12, 0xffffffc0, RZ, 0xc0, !PT ;  /* 0xffffffc00c067812 */ /* 0x000fe200078ec0ff */
[----:B------:R-:W-:-:S03]  /*0a50*/  IMAD.X R13, RZ, RZ, R8, P1 ;  /* 0x000000ffff0d7224 */ /* 0x000fc600008e0608 */
[----:B------:R-:W-:-:S04]  /*0a60*/  IADD3 R6, P2, PT, -R6, R7, RZ ;  /* 0x0000000706067210 */ /* 0x000fc80007f5e1ff */
[CC--:B------:R-:W-:Y:S01]  /*0a70*/  SHF.L.U32 R11, R9.reuse, R6.reuse, RZ ;  /* 0x00000006090b7219 */ /* 0x0c0fe200000006ff */
[----:B------:R-:W-:Y:S01]  /*0a80*/  IMAD.X R7, R8, 0x1, ~R13, P2 ;  /* 0x0000000108077824 */ /* 0x000fe200010e0e0d */
[----:B------:R-:W-:Y:S02]  /*0a90*/  SHF.L.U64.HI R9, R9, R6, RZ ;  /* 0x0000000609097219 */ /* 0x000fe400000102ff */
[----:B------:R-:W-:-:S04]  /*0aa0*/  LOP3.LUT P0, RZ, R18, R11, RZ, 0xc0, !PT ;  /* 0x0000000b12ff7212 */ /* 0x000fc8000780c0ff */
[----:B------:R-:W-:-:S13]  /*0ab0*/  LOP3.LUT P0, RZ, R19, R9, RZ, 0xc0, P0 ;  /* 0x0000000913ff7212 */ /* 0x000fda000000c0ff */
[----:B------:R-:W-:Y:S05]  /*0ac0*/  @P0 BRA `(.L_x_11) ;  /* 0x0000000400200947 */ /* 0x000fea0003800000 */
[----:B------:R-:W-:Y:S02]  /*0ad0*/  R2UR UR4, R26 ;  /* 0x000000001a0472ca */ /* 0x000fe400000e0000 */
[----:B------:R-:W-:-:S13]  /*0ae0*/  R2UR UR5, R27 ;  /* 0x000000001b0572ca */ /* 0x000fda00000e0000 */
[----:B------:R-:W2:Y:S01]  /*0af0*/  LDG.E.U8 R4, desc[UR4][R4.64+0x1] ;  /* 0x0000010404047981 */ /* 0x000ea2000c1e1100 */
[----:B------:R-:W-:Y:S01]  /*0b00*/  BSSY.RECONVERGENT B3, `(.L_x_12) ;  /* 0x0000015000037945 */ /* 0x000fe20003800200 */
[----:B--2---:R-:W-:-:S04]  /*0b10*/  LOP3.LUT R8, R4, 0xdf, RZ, 0xc0, !PT ;  /* 0x000000df04087812 */ /* 0x004fc800078ec0ff */
[----:B------:R-:W-:-:S13]  /*0b20*/  ISETP.NE.AND P0, PT, R8, 0x5b, PT ;  /* 0x0000005b0800780c */ /* 0x000fda0003f05270 */
[----:B------:R-:W-:Y:S05]  /*0b30*/  @!P0 BRA `(.L_x_13) ;  /* 0x0000000000408947 */ /* 0x000fea0003800000 */
[----:B------:R-:W-:-:S13]  /*0b40*/  ISETP.NE.AND P0, PT, R8, 0x5d, PT ;  /* 0x0000005d0800780c */ /* 0x000fda0003f05270 */
[----:B-----5:R-:W-:-:S05]  /*0b50*/  @!P0 VIADD R5, R16, 0xffffffff ;  /* 0xffffffff10058836 */ /* 0x020fca0000000000 */
[----:B------:R-:W-:Y:S01]  /*0b60*/  @!P0 PRMT R16, R5, 0x7610, R16 ;  /* 0x0000761005108816 */ /* 0x000fe20000000010 */
[----:B------:R-:W-:Y:S06]  /*0b70*/  @!P0 BRA `(.L_x_14) ;  /* 0x0000000000348947 */ /* 0x000fec0003800000 */
[----:B------:R-:W-:Y:S02]  /*0b80*/  ISETP.NE.AND P0, PT, R4, 0x2c, PT ;  /* 0x0000002c0400780c */ /* 0x000fe40003f05270 */
[----:B------:R-:W-:Y:S02]  /*0b90*/  LOP3.LUT R5, R16, 0xff, RZ, 0xc0, !PT ;  /* 0x000000ff10057812 */ /* 0x000fe400078ec0ff */
[----:B------:R-:W-:-:S04]  /*0ba0*/  ISETP.NE.AND P0, PT, R4, 0x3a, P0 ;  /* 0x0000003a0400780c */ /* 0x000fc80000705270 */
[----:B------:R-:W-:-:S13]  /*0bb0*/  ISETP.GT.U32.OR P0, PT, R5, 0x7, P0 ;  /* 0x000000070500780c */ /* 0x000fda0000704470 */
[----:B------:R-:W-:Y:S05]  /*0bc0*/  @P0 BRA `(.L_x_14) ;  /* 0x0000000000200947 */ /* 0x000fea0003800000 */
[----:B------:R-:W-:-:S05]  /*0bd0*/  LOP3.LUT R5, R16, 0xff, RZ, 0xc0, !PT ;  /* 0x000000ff10057812 */ /* 0x000fca00078ec0ff */
[----:B------:R-:W-:-:S05]  /*0be0*/  IMAD R15, R5, 0x8, R0 ;  /* 0x00000008050f7824 */ /* 0x000fca00078e0200 */
[----:B------:R-:W2:Y:S02]  /*0bf0*/  LDL.64 R4, [R15] ;  /* 0x000000000f047983 */ /* 0x000ea40000100a00 */
[----:B--2---:R-:W-:Y:S02]  /*0c00*/  LOP3.LUT R4, R4, R11, RZ, 0xfc, !PT ;  /* 0x0000000b04047212 */ /* 0x004fe400078efcff */
[----:B------:R-:W-:-:S05]  /*0c10*/  LOP3.LUT R5, R5, R9, RZ, 0xfc, !PT ;  /* 0x0000000905057212 */ /* 0x000fca00078efcff */
[----:B------:R0:W-:Y:S01]  /*0c20*/  STL.64 [R15], R4 ;  /* 0x000000040f007387 */ /* 0x0001e20000100a00 */
[----:B------:R-:W-:Y:S05]  /*0c30*/  BRA `(.L_x_14) ;  /* 0x0000000000047947 */ /* 0x000fea0003800000 */
.L_x_13:
[----:B-----5:R-:W-:-:S07]  /*0c40*/  VIADD R16, R16, 0x1 ;  /* 0x0000000110107836 */ /* 0x020fce0000000000 */
.L_x_14:
[----:B------:R-:W-:Y:S05]  /*0c50*/  BSYNC.RECONVERGENT B3 ;  /* 0x0000000000037941 */ /* 0x000fea0003800200 */
.L_x_12:
[----:B------:R-:W-:Y:S02]  /*0c60*/  ISETP.NE.U32.AND P0, PT, R23, RZ, PT ;  /* 0x000000ff1700720c */ /* 0x000fe40003f05070 */
[----:B------:R-:W-:Y:S02]  /*0c70*/  ISETP.NE.U32.AND P1, PT, R6, 0x3f, PT ;  /* 0x0000003f0600780c */ /* 0x000fe40003f25070 */
[----:B------:R-:W-:-:S04]  /*0c80*/  ISETP.NE.AND.EX P0, PT, R25, RZ, PT, P0 ;  /* 0x000000ff1900720c */ /* 0x000fc80003f05300 */
[----:B------:R-:W-:-:S13]  /*0c90*/  ISETP.NE.OR.EX P0, PT, R7, RZ, !P0, P1 ;  /* 0x000000ff0700720c */ /* 0x000fda0004705710 */
[----:B------:R-:W-:Y:S05]  /*0ca0*/  @P0 BRA `(.L_x_11) ;  /* 0x0000000000a80947 */ /* 0x000fea0003800000 */
[----:B------:R-:W2:Y:S01]  /*0cb0*/  LDL.128 R8, [R1] ;  /* 0x0000000001087983 */ /* 0x000ea20000100c00 */
[--C-:B------:R-:W-:Y:S02]  /*0cc0*/  SHF.R.S64 R14, R12, 0x6, R13.reuse ;  /* 0x000000060c0e7819 */ /* 0x100fe4000000100d */
[----:B------:R-:W-:Y:S01]  /*0cd0*/  R2UR UR4, R26 ;  /* 0x000000001a0472ca */ /* 0x000fe200000e0000 */
[----:B0-----:R-:W3:Y:S01]  /*0ce0*/  LDL.128 R4, [R1+0x10] ;  /* 0x0000100001047983 */ /* 0x001ee20000100c00 */
[----:B------:R-:W-:Y:S02]  /*0cf0*/  R2UR UR5, R27 ;  /* 0x000000001b0572ca */ /* 0x000fe400000e0000 */
[----:B------:R-:W-:Y:S02]  /*0d00*/  SHF.R.S32.HI R13, RZ, 0x6, R13 ;  /* 0x00000006ff0d7819 */ /* 0x000fe4000001140d */
[----:B------:R-:W-:Y:S02]  /*0d10*/  LEA R12, P0, R14, UR36, 0x3 ;  /* 0x000000240e0c7c11 */ /* 0x000fe4000f8018ff */
[----:B------:R-:W-:-:S02]  /*0d20*/  R2UR UR6, R26 ;  /* 0x000000001a0672ca */ /* 0x000fc400000e0000 */
[----:B------:R-:W-:Y:S02]  /*0d30*/  LEA.HI.X R13, R14, UR37, R13, 0x3, P0 ;  /* 0x000000250e0d7c11 */ /* 0x000fe400080f1c0d */
[C---:B------:R-:W-:Y:S02]  /*0d40*/  R2UR UR7, R27.reuse ;  /* 0x000000001b0772ca */ /* 0x040fe400000e0000 */
[----:B------:R-:W-:Y:S02]  /*0d50*/  R2UR UR8, R26 ;  /* 0x000000001a0872ca */ /* 0x000fe400000e0000 */
[----:B------:R-:W-:Y:S01]  /*0d60*/  R2UR UR9, R27 ;  /* 0x000000001b0972ca */ /* 0x000fe200000e0000 */
[----:B--2---:R0:W-:Y:S01]  /*0d70*/  STG.E.64 desc[UR4][R12.64], R8 ;  /* 0x000000080c007986 */ /* 0x0041e2000c101b04 */
[----:B------:R-:W-:Y:S02]  /*0d80*/  USHF.L.U32 UR4, UR38, 0x3, URZ ;  /* 0x0000000326047899 */ /* 0x000fe400080006ff */
[----:B------:R-:W-:-:S04]  /*0d90*/  USHF.L.U64.HI UR5, UR38, 0x3, UR39 ;  /* 0x0000000326057899 */ /* 0x000fc80008010227 */
[----:B0-----:R-:W-:-:S04]  /*0da0*/  IADD3 R8, P0, PT, R12, UR4, RZ ;  /* 0x000000040c087c10 */ /* 0x001fc8000ff1e0ff */
[----:B------:R-:W-:Y:S02]  /*0db0*/  IADD3.X R9, PT, PT, R13, UR5, RZ, P0, !PT ;  /* 0x000000050d097c10 */ /* 0x000fe400087fe4ff */
[----:B------:R-:W2:Y:S01]  /*0dc0*/  LDL.128 R12, [R1+0x20] ;  /* 0x00002000010c7983 */ /* 0x000ea20000100c00 */
[----:B------:R-:W-:-:S03]  /*0dd0*/  IADD3 R28, P0, PT, R8, UR4, RZ ;  /* 0x00000004081c7c10 */ /* 0x000fc6000ff1e0ff */
[----:B------:R0:W-:Y:S01]  /*0de0*/  STG.E.64 desc[UR6][R8.64], R10 ;  /* 0x0000000a08007986 */ /* 0x0001e2000c101b06 */
[----:B------:R-:W-:-:S05]  /*0df0*/  IADD3.X R29, PT, PT, R9, UR5, RZ, P0, !PT ;  /* 0x00000005091d7c10 */ /* 0x000fca00087fe4ff */
[----:B---3--:R1:W-:Y:S04]  /*0e00*/  STG.E.64 desc[UR8][R28.64], R4 ;  /* 0x000000041c007986 */ /* 0x0083e8000c101b08 */
[----:B0-----:R-:W3:Y:S01]  /*0e10*/  LDL.128 R8, [R1+0x30] ;  /* 0x0000300001087983 */ /* 0x001ee20000100c00 */
[----:B-1----:R-:W-:-:S04]  /*0e20*/  IADD3 R4, P0, PT, R28, UR4, RZ ;  /* 0x000000041c047c10 */ /* 0x002fc8000ff1e0ff */
[----:B------:R-:W-:-:S05]  /*0e30*/  IADD3.X R5, PT, PT, R29, UR5, RZ, P0, !PT ;  /* 0x000000051d057c10 */ /* 0x000fca00087fe4ff */
[----:B------:R0:W-:Y:S02]  /*0e40*/  STG.E.64 desc[UR6][R4.64], R6 ;  /* 0x0000000604007986 */ /* 0x0001e4000c101b06 */
[----:B0-----:R-:W-:-:S04]  /*0e50*/  IADD3 R4, P0, PT, R4, UR4, RZ ;  /* 0x0000000404047c10 */ /* 0x001fc8000ff1e0ff */
[----:B------:R-:W-:Y:S01]  /*0e60*/  IADD3.X R5, PT, PT, R5, UR5, RZ, P0, !PT ;  /* 0x0000000505057c10 */ /* 0x000fe200087fe4ff */
[----:B------:R-:W-:Y:S04]  /*0e70*/  STL.128 [R1], RZ ;  /* 0x000000ff01007387 */ /* 0x000fe80000100c00 */
[----:B------:R-:W-:Y:S04]  /*0e80*/  STL.128 [R1+0x10], RZ ;  /* 0x000010ff01007387 */ /* 0x000fe80000100c00 */
[----:B------:R-:W-:Y:S04]  /*0e90*/  STL.128 [R1+0x20], RZ ;  /* 0x000020ff01007387 */ /* 0x000fe80000100c00 */
[----:B------:R-:W-:Y:S04]  /*0ea0*/  STL.128 [R1+0x30], RZ ;  /* 0x000030ff01007387 */ /* 0x000fe80000100c00 */
[----:B--2---:R0:W-:Y:S02]  /*0eb0*/  STG.E.64 desc[UR6][R4.64], R12 ;  /* 0x0000000c04007986 */ /* 0x0041e4000c101b06 */
[----:B0-----:R-:W-:-:S04]  /*0ec0*/  IADD3 R4, P0, PT, R4, UR4, RZ ;  /* 0x0000000404047c10 */ /* 0x001fc8000ff1e0ff */
[----:B------:R-:W-:Y:S02]  /*0ed0*/  IADD3.X R5, PT, PT, R5, UR5, RZ, P0, !PT ;  /* 0x0000000505057c10 */ /* 0x000fe400087fe4ff */
[----:B------:R-:W-:-:S03]  /*0ee0*/  IADD3 R6, P0, PT, R4, UR4, RZ ;  /* 0x0000000404067c10 */ /* 0x000fc6000ff1e0ff */
[----:B------:R0:W-:Y:S01]  /*0ef0*/  STG.E.64 desc[UR6][R4.64], R14 ;  /* 0x0000000e04007986 */ /* 0x0001e2000c101b06 */
[----:B------:R-:W-:-:S05]  /*0f00*/  IADD3.X R7, PT, PT, R5, UR5, RZ, P0, !PT ;  /* 0x0000000505077c10 */ /* 0x000fca00087fe4ff */
[----:B---3--:R1:W-:Y:S01]  /*0f10*/  STG.E.64 desc[UR6][R6.64], R8 ;  /* 0x0000000806007986 */ /* 0x0083e2000c101b06 */
[----:B0-----:R-:W-:-:S04]  /*0f20*/  IADD3 R4, P0, PT, R6, UR4, RZ ;  /* 0x0000000406047c10 */ /* 0x001fc8000ff1e0ff */
[----:B------:R-:W-:-:S05]  /*0f30*/  IADD3.X R5, PT, PT, R7, UR5, RZ, P0, !PT ;  /* 0x0000000507057c10 */ /* 0x000fca00087fe4ff */
[----:B------:R1:W-:Y:S04]  /*0f40*/  STG.E.64 desc[UR8][R4.64], R10 ;  /* 0x0000000a04007986 */ /* 0x0003e8000c101b08 */
.L_x_11:
[----:B------:R-:W-:Y:S05]  /*0f50*/  BSYNC.RECONVERGENT B2 ;  /* 0x0000000000027941 */ /* 0x000fea0003800200 */
.L_x_10:
[----:B------:R-:W-:-:S04]  /*0f60*/  IADD3 R17, P0, PT, R17, 0x2, RZ ;  /* 0x0000000211117810 */ /* 0x000fc80007f1e0ff */
[----:B01----:R-:W-:Y:S01]  /*0f70*/  IADD3 R4, P1, PT, -R24, R17, RZ ;  /* 0x0000001118047210 */ /* 0x003fe20007f3e1ff */
[----:B------:R-:W-:-:S03]  /*0f80*/  IMAD.X R20, RZ, RZ, R20, P0 ;  /* 0x000000ffff147224 */ /* 0x000fc600000e0614 */
[----:B------:R-:W-:Y:S01]  /*0f90*/  ISETP.NE.U32.AND P0, PT, R4, RZ, PT ;  /* 0x000000ff0400720c */ /* 0x000fe20003f05070 */
[----:B------:R-:W-:Y:S01]  /*0fa0*/  IMAD.X R4, R20, 0x1, ~R22, P1 ;  /* 0x0000000114047824 */ /* 0x000fe200008e0e16 */
[----:B------:R-:W-:-:S04]  /*0fb0*/  IADD3 R23, P1, PT, R23, -0x2, RZ ;  /* 0xfffffffe17177810 */ /* 0x000fc80007f3e0ff */
[----:B------:R-:W-:Y:S02]  /*0fc0*/  ISETP.NE.AND.EX P0, PT, R4, RZ, PT, P0 ;  /* 0x000000ff0400720c */ /* 0x000fe40003f05300 */
[----:B------:R-:W-:-:S11]  /*0fd0*/  IADD3.X R25, PT, PT, R25, -0x1, RZ, P1, !PT ;  /* 0xffffffff19197810 */ /* 0x000fd60000ffe4ff */
[----:B------:R-:W-:Y:S05]  /*0fe0*/  @P0 BRA `(.L_x_15) ;  /* 0xfffffff400bc0947 */ /* 0x000fea000383ffff */
.L_x_6:
[----:B--23--:R-:W-:Y:S05]  /*0ff0*/  BSYNC.RECONVERGENT B0 ;  /* 0x0000000000007941 */ /* 0x00cfea0003800200 */
.L_x_5:
[----:B------:R-:W-:-:S04]  /*1000*/  LOP3.LUT R21, R21, 0x1, RZ, 0xc0, !PT ;  /* 0x0000000115157812 */ /* 0x000fc800078ec0ff */
[----:B------:R-:W-:-:S04]  /*1010*/  ISETP.NE.U32.AND P0, PT, R21, 0x1, PT ;  /* 0x000000011500780c */ /* 0x000fc80003f05070 */
[----:B------:R-:W-:-:S13]  /*1020*/  ISETP.NE.U32.AND.EX P0, PT, RZ, RZ, PT, P0 ;  /* 0x000000ffff00720c */ /* 0x000fda0003f05100 */
[----:B------:R-:W-:Y:S05]  /*1030*/  @P0 BRA `(.L_x_4) ;  /* 0x0000000400840947 */ /* 0x000fea0003800000 */
[----:B------:R-:W-:Y:S01]  /*1040*/  SHF.R.S32.HI R4, RZ, 0x1f, R20 ;  /* 0x0000001fff047819 */ /* 0x000fe20000011414 */
[----:B------:R-:W-:Y:S03]  /*1050*/  BSSY.RECONVERGENT B0, `(.L_x_16) ;  /* 0x0000014000007945 */ /* 0x000fe60003800200 */
[----:B------:R-:W-:-:S04]  /*1060*/  LEA.HI R21, P0, R4, R17, RZ, 0x6 ;  /* 0x0000001104157211 */ /* 0x000fc800078130ff */
[----:B------:R-:W-:Y:S01]  /*1070*/  LOP3.LUT R4, R21, 0xffffffc0, RZ, 0xc0, !PT ;  /* 0xffffffc015047812 */ /* 0x000fe200078ec0ff */
[----:B------:R-:W-:-:S03]  /*1080*/  IMAD.X R22, RZ, RZ, R20, P0 ;  /* 0x000000ffff167224 */ /* 0x000fc600000e0614 */
[----:B0-----:R-:W-:Y:S01]  /*1090*/  IADD3 R9, P1, PT, R17, -R4, RZ ;  /* 0x8000000411097210 */ /* 0x001fe20007f3e0ff */
[----:B------:R-:W-:-:S03]  /*10a0*/  IMAD.MOV.U32 R4, RZ, RZ, 0x1 ;  /* 0x00000001ff047424 */ /* 0x000fc600078e00ff */
[----:B------:R-:W-:Y:S01]  /*10b0*/  ISETP.NE.U32.AND P0, PT, R9, RZ, PT ;  /* 0x000000ff0900720c */ /* 0x000fe20003f05070 */
[----:B------:R-:W-:Y:S01]  /*10c0*/  IMAD.X R10, R20, 0x1, ~R22, P1 ;  /* 0x00000001140a7824 */ /* 0x000fe200008e0e16 */
[CC--:B------:R-:W-:Y:S02]  /*10d0*/  SHF.L.U64.HI R6, R4.reuse, R9.reuse, RZ ;  /* 0x0000000904067219 */ /* 0x0c0fe400000102ff */
[----:B------:R-:W-:Y:S02]  /*10e0*/  SHF.L.U32 R7, R4, R9, RZ ;  /* 0x0000000904077219 */ /* 0x000fe400000006ff */
[----:B------:R-:W-:-:S13]  /*10f0*/  ISETP.NE.AND.EX P0, PT, R10, RZ, PT, P0 ;  /* 0x000000ff0a00720c */ /* 0x000fda0003f05300 */
[----:B------:R-:W-:Y:S05]  /*1100*/  @P0 BRA `(.L_x_17) ;  /* 0x0000000000200947 */ /* 0x000fea0003800000 */
[----:B------:R-:W0:Y:S01]  /*1110*/  LDCU.64 UR4, c[0x0][0x390] ;  /* 0x00007200ff0477ac */ /* 0x000e220008000a00 */
[--C-:B------:R-:W-:Y:S02]  /*1120*/  SHF.R.S64 R5, R21, 0x6, R22.reuse ;  /* 0x0000000615057819 */ /* 0x100fe40000001016 */
[----:B------:R-:W-:Y:S02]  /*1130*/  R2UR UR6, R26 ;  /* 0x000000001a0672ca */ /* 0x000fe400000e0000 */
[----:B------:R-:W-:Y:S02]  /*1140*/  R2UR UR7, R27 ;  /* 0x000000001b0772ca */ /* 0x000fe400000e0000 */
[----:B------:R-:W-:Y:S02]  /*1150*/  SHF.R.S32.HI R8, RZ, 0x6, R22 ;  /* 0x00000006ff087819 */ /* 0x000fe40000011416 */
[----:B0-----:R-:W-:-:S04]  /*1160*/  LEA R4, P0, R5, UR4, 0x3 ;  /* 0x0000000405047c11 */ /* 0x001fc8000f8018ff */
[----:B------:R-:W-:-:S05]  /*1170*/  LEA.HI.X R5, R5, UR5, R8, 0x3, P0 ;  /* 0x0000000505057c11 */ /* 0x000fca00080f1c08 */
[----:B------:R0:W5:Y:S04]  /*1180*/  LDG.E.64 R18, desc[UR6][R4.64] ;  /* 0x0000000604127981 */ /* 0x000168000c1e1b00 */
.L_x_17:
[----:B------:R-:W-:Y:S05]  /*1190*/  BSYNC.RECONVERGENT B0 ;  /* 0x0000000000007941 */ /* 0x000fea0003800200 */
.L_x_16:
[----:B-----5:R-:W-:-:S04]  /*11a0*/  LOP3.LUT P0, RZ, R18, R7, RZ, 0xc0, !PT ;  /* 0x0000000712ff7212 */ /* 0x020fc8000780c0ff */
[----:B------:R-:W-:-:S13]  /*11b0*/  LOP3.LUT P0, RZ, R19, R6, RZ, 0xc0, P0 ;  /* 0x0000000613ff7212 */ /* 0x000fda000000c0ff */
[----:B------:R-:W-:Y:S05]  /*11c0*/  @P0 BRA `(.L_x_4) ;  /* 0x0000000400200947 */ /* 0x000fea0003800000 */
[----:B------:R-:W0:Y:S01]  /*11d0*/  LDCU.64 UR4, c[0x0][0x380] ;  /* 0x00007000ff0477ac */ /* 0x000e220008000a00 */
[----:B------:R-:W-:Y:S02]  /*11e0*/  R2UR UR6, R26 ;  /* 0x000000001a0672ca */ /* 0x000fe400000e0000 */
[----:B------:R-:W-:Y:S02]  /*11f0*/  R2UR UR7, R27 ;  /* 0x000000001b0772ca */ /* 0x000fe400000e0000 */
[----:B0-----:R-:W-:-:S04]  /*1200*/  IADD3 R4, P0, PT, R17, UR4, RZ ;  /* 0x0000000411047c10 */ /* 0x001fc8000ff1e0ff */
[----:B------:R-:W-:-:S07]  /*1210*/  IADD3.X R5, PT, PT, R20, UR5, RZ, P0, !PT ;  /* 0x0000000514057c10 */ /* 0x000fce00087fe4ff */
[----:B------:R-:W2:Y:S01]  /*1220*/  LDG.E.U8 R4, desc[UR6][R4.64] ;  /* 0x0000000604047981 */ /* 0x000ea2000c1e1100 */
[----:B------:R-:W-:Y:S01]  /*1230*/  ISETP.NE.U32.AND P1, PT, R9, 0x3f, PT ;  /* 0x0000003f0900780c */ /* 0x000fe20003f25070 */
[----:B------:R-:W-:Y:S03]  /*1240*/  BSSY.RECONVERGENT B0, `(.L_x_18) ;  /* 0x0000011000007945 */ /* 0x000fe60003800200 */
[----:B------:R-:W-:Y:S02]  /*1250*/  ISETP.NE.AND.EX P1, PT, R10, RZ, PT, P1 ;  /* 0x000000ff0a00720c */ /* 0x000fe40003f25310 */
[----:B--2---:R-:W-:-:S04]  /*1260*/  LOP3.LUT R8, R4, 0xdf, RZ, 0xc0, !PT ;  /* 0x000000df04087812 */ /* 0x004fc800078ec0ff */
[----:B------:R-:W-:-:S04]  /*1270*/  ISETP.NE.AND P0, PT, R8, 0x5d, PT ;  /* 0x0000005d0800780c */ /* 0x000fc80003f05270 */
[----:B------:R-:W-:-:S13]  /*1280*/  ISETP.EQ.OR P0, PT, R8, 0x5b, !P0 ;  /* 0x0000005b0800780c */ /* 0x000fda0004702670 */
[----:B------:R-:W-:Y:S05]  /*1290*/  @P0 BRA `(.L_x_19) ;  /* 0x00000000002c0947 */ /* 0x000fea0003800000 */
        /* <DEDUP_REMOVED lines=10> */
[----:B------:R0:W-:Y:S02]  /*1340*/  STL.64 [R9], R4 ;  /* 0x0000000409007387 */ /* 0x0001e40000100a00 */
.L_x_19:
[----:B------:R-:W-:Y:S05]  /*1350*/  BSYNC.RECONVERGENT B0 ;  /* 0x0000000000007941 */ /* 0x000fea0003800200 */
.L_x_18:
[----:B------:R-:W-:Y:S05]  /*1360*/  @P1 BRA `(.L_x_4) ;  /* 0x0000000000b81947 */ /* 0x000fea0003800000 */
[----:B------:R-:W2:Y:S01]  /*1370*/  LDL.128 R16, [R1] ;  /* 0x0000000001107983 */ /* 0x000ea20000100c00 */
[----:B------:R-:W1:Y:S03]  /*1380*/  LDCU.64 UR6, c[0x0][0x3a0] ;  /* 0x00007400ff0677ac */ /* 0x000e660008000a00 */
[----:B0-----:R-:W3:Y:S01]  /*1390*/  LDL.128 R4, [R1+0x10] ;  /* 0x0000100001047983 */ /* 0x001ee20000100c00 */
[----:B------:R-:W0:Y:S03]  /*13a0*/  LDCU.64 UR4, c[0x0][0x3b0] ;  /* 0x00007600ff0477ac */ /* 0x000e260008000a00 */
[----:B------:R-:W4:Y:S04]  /*13b0*/  LDL.128 R8, [R1+0x20] ;  /* 0x0000200001087983 */ /* 0x000f280000100c00 */
[----:B------:R-:W5:Y:S01]  /*13c0*/  LDL.128 R12, [R1+0x30] ;  /* 0x00003000010c7983 */ /* 0x000f620000100c00 */
[----:B------:R-:W-:-:S02]  /*13d0*/  SHF.R.S64 R0, R21, 0x6, R22 ;  /* 0x0000000615007819 */ /* 0x000fc40000001016 */
[----:B------:R-:W-:Y:S01]  /*13e0*/  SHF.R.S32.HI R21, RZ, 0x6, R22 ;  /* 0x00000006ff157819 */ /* 0x000fe20000011416 */
[----:B------:R-:W-:Y:S01]  /*13f0*/  STL.128 [R1], RZ ;  /* 0x000000ff01007387 */ /* 0x000fe20000100c00 */
[----:B------:R-:W-:Y:S02]  /*1400*/  R2UR UR8, R26 ;  /* 0x000000001a0872ca */ /* 0x000fe400000e0000 */
[C---:B-1----:R-:W-:Y:S01]  /*1410*/  LEA R20, P0, R0.reuse, UR6, 0x3 ;  /* 0x0000000600147c11 */ /* 0x042fe2000f8018ff */
[----:B------:R-:W-:Y:S01]  /*1420*/  STL.128 [R1+0x10], RZ ;  /* 0x000010ff01007387 */ /* 0x000fe20000100c00 */
[C---:B------:R-:W-:Y:S01]  /*1430*/  R2UR UR9, R27.reuse ;  /* 0x000000001b0972ca */ /* 0x040fe200000e0000 */
[----:B0-----:R-:W-:Y:S01]  /*1440*/  USHF.L.U32 UR6, UR4, 0x3, URZ ;  /* 0x0000000304067899 */ /* 0x001fe200080006ff */
[----:B------:R-:W-:Y:S01]  /*1450*/  LEA.HI.X R21, R0, UR7, R21, 0x3, P0 ;  /* 0x0000000700157c11 */ /* 0x000fe200080f1c15 */
[----:B------:R-:W-:Y:S01]  /*1460*/  USHF.L.U64.HI UR5, UR4, 0x3, UR5 ;  /* 0x0000000304057899 */ /* 0x000fe20008010205 */
[----:B------:R-:W-:Y:S01]  /*1470*/  R2UR UR10, R26 ;  /* 0x000000001a0a72ca */ /* 0x000fe200000e0000 */
[----:B------:R-:W-:Y:S01]  /*1480*/  STL.128 [R1+0x20], RZ ;  /* 0x000020ff01007387 */ /* 0x000fe20000100c00 */
[----:B------:R-:W-:-:S02]  /*1490*/  R2UR UR11, R27 ;  /* 0x000000001b0b72ca */ /* 0x000fc400000e0000 */
[----:B------:R-:W-:Y:S01]  /*14a0*/  IADD3 R24, P0, PT, R20, UR6, RZ ;  /* 0x0000000614187c10 */ /* 0x000fe2000ff1e0ff */
[----:B------:R-:W-:Y:S01]  /*14b0*/  STL.128 [R1+0x30], RZ ;  /* 0x000030ff01007387 */ /* 0x000fe20000100c00 */
[----:B------:R-:W-:Y:S02]  /*14c0*/  R2UR UR12, R26 ;  /* 0x000000001a0c72ca */ /* 0x000fe400000e0000 */
[----:B------:R-:W-:Y:S02]  /*14d0*/  IADD3.X R25, PT, PT, R21, UR5, RZ, P0, !PT ;  /* 0x0000000515197c10 */ /* 0x000fe400087fe4ff */
[----:B------:R-:W-:Y:S02]  /*14e0*/  IADD3 R22, P0, PT, R24, UR6, RZ ;  /* 0x0000000618167c10 */ /* 0x000fe4000ff1e0ff */
[----:B------:R-:W-:Y:S02]  /*14f0*/  R2UR UR13, R27 ;  /* 0x000000001b0d72ca */ /* 0x000fe400000e0000 */
[----:B------:R-:W-:-:S02]  /*1500*/  IADD3.X R23, PT, PT, R25, UR5, RZ, P0, !PT ;  /* 0x0000000519177c10 */ /* 0x000fc400087fe4ff */
[----:B------:R-:W-:Y:S02]  /*1510*/  IADD3 R28, P0, PT, R22, UR6, RZ ;  /* 0x00000006161c7c10 */ /* 0x000fe4000ff1e0ff */
[----:B------:R-:W-:Y:S02]  /*1520*/  R2UR UR14, R26 ;  /* 0x000000001a0e72ca */ /* 0x000fe400000e0000 */
[----:B------:R-:W-:Y:S02]  /*1530*/  IADD3.X R29, PT, PT, R23, UR5, RZ, P0, !PT ;  /* 0x00000005171d7c10 */ /* 0x000fe400087fe4ff */
[----:B------:R-:W-:Y:S01]  /*1540*/  R2UR UR15, R27 ;  /* 0x000000001b0f72ca */ /* 0x000fe200000e0000 */
[----:B--2---:R-:W-:Y:S04]  /*1550*/  STG.E.64 desc[UR8][R20.64], R16 ;  /* 0x0000001014007986 */ /* 0x004fe8000c101b08 */
[----:B------:R0:W-:Y:S04]  /*1560*/  STG.E.64 desc[UR10][R24.64], R18 ;  /* 0x0000001218007986 */ /* 0x0001e8000c101b0a */
[----:B---3--:R1:W-:Y:S04]  /*1570*/  STG.E.64 desc[UR8][R22.64], R4 ;  /* 0x0000000416007986 */ /* 0x0083e8000c101b08 */
[----:B------:R1:W-:Y:S01]  /*1580*/  STG.E.64 desc[UR10][R28.64], R6 ;  /* 0x000000061c007986 */ /* 0x0003e2000c101b0a */
[----:B0-----:R-:W-:-:S04]  /*1590*/  IADD3 R18, P0, PT, R28, UR6, RZ ;  /* 0x000000061c127c10 */ /* 0x001fc8000ff1e0ff */
[----:B------:R-:W-:Y:S02]  /*15a0*/  IADD3.X R19, PT, PT, R29, UR5, RZ, P0, !PT ;  /* 0x000000051d137c10 */ /* 0x000fe400087fe4ff */
[----:B------:R-:W-:-:S03]  /*15b0*/  IADD3 R16, P0, PT, R18, UR6, RZ ;  /* 0x0000000612107c10 */ /* 0x000fc6000ff1e0ff */
[----:B----4-:R1:W-:Y:S01]  /*15c0*/  STG.E.64 desc[UR12][R18.64], R8 ;  /* 0x0000000812007986 */ /* 0x0103e2000c101b0c */
[----:B------:R-:W-:Y:S02]  /*15d0*/  IADD3.X R17, PT, PT, R19, UR5, RZ, P0, !PT ;  /* 0x0000000513117c10 */ /* 0x000fe400087fe4ff */
[----:B------:R-:W-:-:S03]  /*15e0*/  IADD3 R20, P0, PT, R16, UR6, RZ ;  /* 0x0000000610147c10 */ /* 0x000fc6000ff1e0ff */
[----:B------:R1:W-:Y:S01]  /*15f0*/  STG.E.64 desc[UR14][R16.64], R10 ;  /* 0x0000000a10007986 */ /* 0x0003e2000c101b0e */
[----:B------:R-:W-:Y:S02]  /*1600*/  IADD3.X R21, PT, PT, R17, UR5, RZ, P0, !PT ;  /* 0x0000000511157c10 */ /* 0x000fe400087fe4ff */
[----:B------:R-:W-:-:S03]  /*1610*/  IADD3 R24, P0, PT, R20, UR6, RZ ;  /* 0x0000000614187c10 */ /* 0x000fc6000ff1e0ff */
[----:B-----5:R1:W-:Y:S01]  /*1620*/  STG.E.64 desc[UR8][R20.64], R12 ;  /* 0x0000000c14007986 */ /* 0x0203e2000c101b08 */
[----:B------:R-:W-:-:S05]  /*1630*/  IADD3.X R25, PT, PT, R21, UR5, RZ, P0, !PT ;  /* 0x0000000515197c10 */ /* 0x000fca00087fe4ff */
[----:B------:R1:W-:Y:S04]  /*1640*/  STG.E.64 desc[UR10][R24.64], R14 ;  /* 0x0000000e18007986 */ /* 0x0003e8000c101b0a */
.L_x_4:
[----:B--23--:R-:W-:Y:S05]  /*1650*/  BSYNC.RECONVERGENT B1 ;  /* 0x0000000000017941 */ /* 0x00cfea0003800200 */
.L_x_3:
[----:B01----:R-:W-:Y:S01]  /*1660*/  IADD3 R5, P0, PT, R2, -0x1, RZ ;  /* 0xffffffff02057810 */ /* 0x003fe20007f1e0ff */
[----:B------:R-:W0:Y:S03]  /*1670*/  LDC.64 R22, c[0x0][0x3b0] ;  /* 0x0000ec00ff167b82 */ /* 0x000e260000000a00 */
[----:B------:R-:W-:-:S04]  /*1680*/  IADD3.X R3, PT, PT, R3, -0x1, RZ, P0, !PT ;  /* 0xffffffff03037810 */ /* 0x000fc800007fe4ff */
[----:B------:R-:W-:-:S04]  /*1690*/  SHF.R.S32.HI R0, RZ, 0x1f, R3 ;  /* 0x0000001fff007819 */ /* 0x000fc80000011403 */
[----:B------:R-:W-:-:S05]  /*16a0*/  LEA.HI R0, P0, R0, R5, RZ, 0x6 ;  /* 0x0000000500007211 */ /* 0x000fca00078130ff */
[----:B------:R-:W-:-:S05]  /*16b0*/  IMAD.X R3, RZ, RZ, R3, P0 ;  /* 0x000000ffff037224 */ /* 0x000fca00000e0603 */
[----:B------:R-:W-:-:S04]  /*16c0*/  SHF.R.U64 R3, R0, 0x6, R3 ;  /* 0x0000000600037819 */ /* 0x000fc80000001203 */
[----:B------:R-:W-:Y:S02]  /*16d0*/  SHF.R.S32.HI R24, RZ, 0x1f, R3 ;  /* 0x0000001fff187819 */ /* 0x000fe40000011403 */
[----:B0-----:R-:W-:-:S04]  /*16e0*/  ISETP.GE.U32.AND P0, PT, R3, R22, PT ;  /* 0x000000160300720c */ /* 0x001fc80003f06070 */
[----:B------:R-:W-:-:S13]  /*16f0*/  ISETP.GE.AND.EX P0, PT, R24, R23, PT, P0 ;  /* 0x000000171800720c */ /* 0x000fda0003f06300 */
[----:B------:R-:W-:Y:S05]  /*1700*/  @P0 EXIT ;  /* 0x000000000000094d */ /* 0x000fea0003800000 */
[----:B-----5:R-:W2:Y:S01]  /*1710*/  LDL.128 R16, [R1] ;  /* 0x0000000001107983 */ /* 0x020ea20000100c00 */
[----:B------:R-:W0:Y:S03]  /*1720*/  LDCU.64 UR4, c[0x0][0x3a0] ;  /* 0x00007400ff0477ac */ /* 0x000e260008000a00 */
[----:B------:R-:W3:Y:S04]  /*1730*/  LDL.128 R12, [R1+0x10] ;  /* 0x00001000010c7983 */ /* 0x000ee80000100c00 */
[----:B------:R-:W4:Y:S04]  /*1740*/  LDL.128 R8, [R1+0x20] ;  /* 0x0000200001087983 */ /* 0x000f280000100c00 */
[----:B------:R-:W4:Y:S01]  /*1750*/  LDL.128 R4, [R1+0x30] ;  /* 0x0000300001047983 */ /* 0x000f220000100c00 */
[----:B------:R-:W-:Y:S01]  /*1760*/  IMAD.SHL.U32 R2, R22, 0x8, RZ ;  /* 0x0000000816027824 */ /* 0x000fe200078e00ff */
[----:B------:R-:W-:-:S02]  /*1770*/  R2UR UR6, R26 ;  /* 0x000000001a0672ca */ /* 0x000fc400000e0000 */
[----:B------:R-:W-:Y:S02]  /*1780*/  R2UR UR7, R27 ;  /* 0x000000001b0772ca */ /* 0x000fe400000e0000 */
[----:B------:R-:W-:Y:S02]  /*1790*/  R2UR UR8, R26 ;  /* 0x000000001a0872ca */ /* 0x000fe400000e0000 */
[----:B0-----:R-:W-:Y:S02]  /*17a0*/  LEA R20, P0, R3, UR4, 0x3 ;  /* 0x0000000403147c11 */ /* 0x001fe4000f8018ff */
[----:B------:R-:W-:Y:S02]  /*17b0*/  R2UR UR9, R27 ;  /* 0x000000001b0972ca */ /* 0x000fe400000e0000 */
[----:B------:R-:W-:Y:S02]  /*17c0*/  SHF.L.U64.HI R0, R22, 0x3, R23 ;  /* 0x0000000316007819 */ /* 0x000fe40000010217 */
[----:B------:R-:W-:-:S02]  /*17d0*/  LEA.HI.X R21, R3, UR5, R24, 0x3, P0 ;  /* 0x0000000503157c11 */ /* 0x000fc400080f1c18 */
[-C--:B------:R-:W-:Y:S02]  /*17e0*/  IADD3 R22, P0, PT, R20, R2.reuse, RZ ;  /* 0x0000000214167210 */ /* 0x080fe40007f1e0ff */
[----:B------:R-:W-:Y:S02]  /*17f0*/  R2UR UR4, R26 ;  /* 0x000000001a0472ca */ /* 0x000fe400000e0000 */
[----:B------:R-:W-:Y:S01]  /*1800*/  R2UR UR5, R27 ;  /* 0x000000001b0572ca */ /* 0x000fe200000e0000 */
[--C-:B------:R-:W-:Y:S01]  /*1810*/  IMAD.X R23, R21, 0x1, R0.reuse, P0 ;  /* 0x0000000115177824 */ /* 0x100fe200000e0600 */
[----:B------:R-:W-:Y:S02]  /*1820*/  IADD3 R24, P0, PT, R22, R2, RZ ;  /* 0x0000000216187210 */ /* 0x000fe40007f1e0ff */
[C---:B------:R-:W-:Y:S02]  /*1830*/  R2UR UR10, R26.reuse ;  /* 0x000000001a0a72ca */ /* 0x040fe400000e0000 */
[----:B------:R-:W-:Y:S01]  /*1840*/  R2UR UR11, R27 ;  /* 0x000000001b0b72ca */ /* 0x000fe200000e0000 */
[----:B------:R-:W-:Y:S01]  /*1850*/  IMAD.X R25, R23, 0x1, R0, P0 ;  /* 0x0000000117197824 */ /* 0x000fe200000e0600 */
[----:B------:R-:W-:-:S02]  /*1860*/  R2UR UR12, R26 ;  /* 0x000000001a0c72ca */ /* 0x000fc400000e0000 */
[C---:B------:R-:W-:Y:S02]  /*1870*/  R2UR UR13, R27.reuse ;  /* 0x000000001b0d72ca */ /* 0x040fe400000e0000 */
[----:B------:R-:W-:Y:S02]  /*1880*/  R2UR UR14, R26 ;  /* 0x000000001a0e72ca */ /* 0x000fe400000e0000 */
[----:B------:R-:W-:Y:S01]  /*1890*/  R2UR UR15, R27 ;  /* 0x000000001b0f72ca */ /* 0x000fe200000e0000 */
[----:B--2---:R-:W-:Y:S04]  /*18a0*/  STG.E.64 desc[UR6][R20.64], R16 ;  /* 0x0000001014007986 */ /* 0x004fe8000c101b06 */
[----:B------:R0:W-:Y:S04]  /*18b0*/  STG.E.64 desc[UR8][R22.64], R18 ;  /* 0x0000001216007986 */ /* 0x0001e8000c101b08 */
[----:B---3--:R-:W-:Y:S01]  /*18c0*/  STG.E.64 desc[UR4][R24.64], R12 ;  /* 0x0000000c18007986 */ /* 0x008fe2000c101b04 */
[----:B0-----:R-:W-:-:S04]  /*18d0*/  IADD3 R18, P1, PT, R24, R2, RZ ;  /* 0x0000000218127210 */ /* 0x001fc80007f3e0ff */
[----:B------:R-:W-:Y:S01]  /*18e0*/  IADD3 R28, P0, PT, R18, R2, RZ ;  /* 0x00000002121c7210 */ /* 0x000fe20007f1e0ff */
[----:B------:R-:W-:-:S03]  /*18f0*/  IMAD.X R19, R25, 0x1, R0, P1 ;  /* 0x0000000119137824 */ /* 0x000fc600008e0600 */
[-C--:B------:R-:W-:Y:S01]  /*1900*/  IADD3 R16, P1, PT, R28, R2.reuse, RZ ;  /* 0x000000021c107210 */ /* 0x080fe20007f3e0ff */
[--C-:B------:R-:W-:Y:S01]  /*1910*/  IMAD.X R29, R19, 0x1, R0.reuse, P0 ;  /* 0x00000001131d7824 */ /* 0x100fe200000e0600 */
[----:B------:R-:W-:Y:S02]  /*1920*/  STG.E.64 desc[UR6][R18.64], R14 ;  /* 0x0000000e12007986 */ /* 0x000fe4000c101b06 */
[-C--:B------:R-:W-:Y:S01]  /*1930*/  IADD3 R20, P0, PT, R16, R2.reuse, RZ ;  /* 0x0000000210147210 */ /* 0x080fe20007f1e0ff */
[--C-:B------:R-:W-:Y:S01]  /*1940*/  IMAD.X R17, R29, 0x1, R0.reuse, P1 ;  /* 0x000000011d117824 */ /* 0x100fe200008e0600 */
[----:B----4-:R-:W-:Y:S02]  /*1950*/  STG.E.64 desc[UR8][R28.64], R8 ;  /* 0x000000081c007986 */ /* 0x010fe4000c101b08 */
[----:B------:R-:W-:Y:S01]  /*1960*/  IADD3 R2, P1, PT, R20, R2, RZ ;  /* 0x0000000214027210 */ /* 0x000fe20007f3e0ff */
[--C-:B------:R-:W-:Y:S01]  /*1970*/  IMAD.X R21, R17, 0x1, R0.reuse, P0 ;  /* 0x0000000111157824 */ /* 0x100fe200000e0600 */
[----:B------:R-:W-:Y:S03]  /*1980*/  STG.E.64 desc[UR10][R16.64], R10 ;  /* 0x0000000a10007986 */ /* 0x000fe6000c101b0a */
[----:B------:R-:W-:Y:S01]  /*1990*/  IMAD.X R3, R21, 0x1, R0, P1 ;  /* 0x0000000115037824 */ /* 0x000fe200008e0600 */
[----:B------:R-:W-:Y:S04]  /*19a0*/  STG.E.64 desc[UR12][R20.64], R4 ;  /* 0x0000000414007986 */ /* 0x000fe8000c101b0c */
[----:B------:R-:W-:Y:S01]  /*19b0*/  STG.E.64 desc[UR14][R2.64], R6 ;  /* 0x0000000602007986 */ /* 0x000fe2000c101b0e */
[----:B------:R-:W-:Y:S05]  /*19c0*/  EXIT ;  /* 0x000000000000794d */ /* 0x000fea0003800000 */
        .weak           $__internal_0_$__cuda_sm20_div_s64
        .type           $__internal_0_$__cuda_sm20_div_s64,@function
        .size           $__internal_0_$__cuda_sm20_div_s64,(.L_x_21 - $__internal_0_$__cuda_sm20_div_s64)
$__internal_0_$__cuda_sm20_div_s64:
[-C--:B------:R-:W-:Y:S02]  /*19d0*/  IADD3 R2, P1, PT, RZ, -R5.reuse, RZ ;  /* 0x80000005ff027210 */ /* 0x080fe40007f3e0ff */
[----:B------:R-:W-:Y:S02]  /*19e0*/  ISETP.GE.AND P0, PT, R8, RZ, PT ;  /* 0x000000ff0800720c */ /* 0x000fe40003f06270 */
[----:B------:R-:W-:Y:S01]  /*19f0*/  ISETP.GE.AND P3, PT, R7, RZ, PT ;  /* 0x000000ff0700720c */ /* 0x000fe20003f66270 */
[----:B------:R-:W-:Y:S01]  /*1a00*/  IMAD.X R3, RZ, RZ, ~R8, P1 ;  /* 0x000000ffff037224 */ /* 0x000fe200008e0e08 */
[----:B------:R-:W-:-:S04]  /*1a10*/  SEL R2, R2, R5, !P0 ;  /* 0x0000000502027207 */ /* 0x000fc80004000000 */
[----:B------:R-:W-:-:S04]  /*1a20*/  SEL R3, R3, R8, !P0 ;  /* 0x0000000803037207 */ /* 0x000fc80004000000 */
[----:B------:R-:W0:Y:S08]  /*1a30*/  I2F.U64.RP R9, R2 ;  /* 0x0000000200097312 */ /* 0x000e300000309000 */
[----:B0-----:R-:W0:Y:S02]  /*1a40*/  MUFU.RCP R9, R9 ;  /* 0x0000000900097308 */ /* 0x001e240000001000 */
[----:B0-----:R-:W-:-:S06]  /*1a50*/  VIADD R10, R9, 0x1ffffffe ;  /* 0x1ffffffe090a7836 */ /* 0x001fcc0000000000 */
[----:B------:R-:W0:Y:S02]  /*1a60*/  F2I.U64.TRUNC R10, R10 ;  /* 0x0000000a000a7311 */ /* 0x000e24000020d800 */
[----:B0-----:R-:W-:-:S04]  /*1a70*/  IMAD.WIDE.U32 R12, R10, R2, RZ ;  /* 0x000000020a0c7225 */ /* 0x001fc800078e00ff */
[----:B------:R-:W-:Y:S01]  /*1a80*/  IMAD R13, R10, R3, R13 ;  /* 0x000000030a0d7224 */ /* 0x000fe200078e020d */
[----:B------:R-:W-:-:S03]  /*1a90*/  IADD3 R15, P0, PT, RZ, -R12, RZ ;  /* 0x8000000cff0f7210 */ /* 0x000fc60007f1e0ff */
[----:B------:R-:W-:Y:S02]  /*1aa0*/  IMAD R13, R11, R2, R13 ;  /* 0x000000020b0d7224 */ /* 0x000fe400078e020d */
[----:B------:R-:W-:-:S04]  /*1ab0*/  IMAD.HI.U32 R12, R10, R15, RZ ;  /* 0x0000000f0a0c7227 */ /* 0x000fc800078e00ff */
[----:B------:R-:W-:Y:S02]  /*1ac0*/  IMAD.X R17, RZ, RZ, ~R13, P0 ;  /* 0x000000ffff117224 */ /* 0x000fe400000e0e0d */
[----:B------:R-:W-:Y:S02]  /*1ad0*/  IMAD.MOV.U32 R13, RZ, RZ, R10 ;  /* 0x000000ffff0d7224 */ /* 0x000fe400078e000a */
[-C--:B------:R-:W-:Y:S02]  /*1ae0*/  IMAD R19, R11, R17.reuse, RZ ;  /* 0x000000110b137224 */ /* 0x080fe400078e02ff */
[----:B------:R-:W-:-:S04]  /*1af0*/  IMAD.WIDE.U32 R12, P0, R10, R17, R12 ;  /* 0x000000110a0c7225 */ /* 0x000fc8000780000c */
[----:B------:R-:W-:-:S04]  /*1b00*/  IMAD.HI.U32 R9, R11, R17, RZ ;  /* 0x000000110b097227 */ /* 0x000fc800078e00ff */
[----:B------:R-:W-:-:S04]  /*1b10*/  IMAD.HI.U32 R12, P1, R11, R15, R12 ;  /* 0x0000000f0b0c7227 */ /* 0x000fc8000782000c */
[----:B------:R-:W-:Y:S01]  /*1b20*/  IMAD.X R9, R9, 0x1, R11, P0 ;  /* 0x0000000109097824 */ /* 0x000fe200000e060b */
[----:B------:R-:W-:-:S04]  /*1b30*/  IADD3 R13, P2, PT, R19, R12, RZ ;  /* 0x0000000c130d7210 */ /* 0x000fc80007f5e0ff */
[----:B------:R-:W-:Y:S01]  /*1b40*/  IADD3.X R9, PT, PT, RZ, RZ, R9, P2, P1 ;  /* 0x000000ffff097210 */ /* 0x000fe200017e2409 */
[----:B------:R-:W-:-:S04]  /*1b50*/  IMAD.WIDE.U32 R10, R13, R2, RZ ;  /* 0x000000020d0a7225 */ /* 0x000fc800078e00ff */
[----:B------:R-:W-:Y:S01]  /*1b60*/  IMAD R11, R13, R3, R11 ;  /* 0x000000030d0b7224 */ /* 0x000fe200078e020b */
[----:B------:R-:W-:-:S03]  /*1b70*/  IADD3 R15, P0, PT, RZ, -R10, RZ ;  /* 0x8000000aff0f7210 */ /* 0x000fc60007f1e0ff */
[----:B------:R-:W-:Y:S02]  /*1b80*/  IMAD R11, R9, R2, R11 ;  /* 0x00000002090b7224 */ /* 0x000fe400078e020b */
[----:B------:R-:W-:-:S04]  /*1b90*/  IMAD.HI.U32 R12, R13, R15, RZ ;  /* 0x0000000f0d0c7227 */ /* 0x000fc800078e00ff */
[----:B------:R-:W-:Y:S01]  /*1ba0*/  IMAD.X R10, RZ, RZ, ~R11, P0 ;  /* 0x000000ffff0a7224 */ /* 0x000fe200000e0e0b */
[----:B------:R-:W-:-:S03]  /*1bb0*/  IADD3 R11, P4, PT, RZ, -R4, RZ ;  /* 0x80000004ff0b7210 */ /* 0x000fc60007f9e0ff */
[----:B------:R-:W-:Y:S01]  /*1bc0*/  IMAD.WIDE.U32 R12, P0, R13, R10, R12 ;  /* 0x0000000a0d0c7225 */ /* 0x000fe2000780000c */
[----:B------:R-:W-:-:S03]  /*1bd0*/  SEL R4, R11, R4, !P3 ;  /* 0x000000040b047207 */ /* 0x000fc60005800000 */
[----:B------:R-:W-:Y:S02]  /*1be0*/  IMAD.MOV.U32 R11, RZ, RZ, RZ ;  /* 0x000000ffff0b7224 */ /* 0x000fe400078e00ff */
[----:B------:R-:W-:-:S04]  /*1bf0*/  IMAD.HI.U32 R13, P1, R9, R15, R12 ;  /* 0x0000000f090d7227 */ /* 0x000fc8000782000c */
[CC--:B------:R-:W-:Y:S02]  /*1c00*/  IMAD R12, R9.reuse, R10.reuse, RZ ;  /* 0x0000000a090c7224 */ /* 0x0c0fe400078e02ff */
[----:B------:R-:W-:-:S03]  /*1c10*/  IMAD.HI.U32 R10, R9, R10, RZ ;  /* 0x0000000a090a7227 */ /* 0x000fc600078e00ff */
[----:B------:R-:W-:Y:S01]  /*1c20*/  IADD3 R13, P2, PT, R12, R13, RZ ;  /* 0x0000000d0c0d7210 */ /* 0x000fe20007f5e0ff */
[----:B------:R-:W-:Y:S02]  /*1c30*/  IMAD.X R12, RZ, RZ, ~R7, P4 ;  /* 0x000000ffff0c7224 */ /* 0x000fe400020e0e07 */
[----:B------:R-:W-:Y:S02]  /*1c40*/  IMAD.X R9, R10, 0x1, R9, P0 ;  /* 0x000000010a097824 */ /* 0x000fe400000e0609 */
[C---:B------:R-:W-:Y:S01]  /*1c50*/  IMAD.HI.U32 R10, R13.reuse, R4, RZ ;  /* 0x000000040d0a7227 */ /* 0x040fe200078e00ff */
[-C--:B------:R-:W-:Y:S02]  /*1c60*/  SEL R12, R12, R7.reuse, !P3 ;  /* 0x000000070c0c7207 */ /* 0x080fe40005800000 */
[----:B------:R-:W-:Y:S02]  /*1c70*/  IADD3.X R9, PT, PT, RZ, RZ, R9, P2, P1 ;  /* 0x000000ffff097210 */ /* 0x000fe400017e2409 */
[----:B------:R-:W-:Y:S01]  /*1c80*/  LOP3.LUT R7, R8, R7, RZ, 0x3c, !PT ;  /* 0x0000000708077212 */ /* 0x000fe200078e3cff */
[----:B------:R-:W-:-:S04]  /*1c90*/  IMAD.WIDE.U32 R10, R13, R12, R10 ;  /* 0x0000000c0d0a7225 */ /* 0x000fc800078e000a */
[C---:B------:R-:W-:Y:S02]  /*1ca0*/  IMAD R13, R9.reuse, R12, RZ ;  /* 0x0000000c090d7224 */ /* 0x040fe400078e02ff */
[----:B------:R-:W-:-:S04]  /*1cb0*/  IMAD.HI.U32 R10, P0, R9, R4, R10 ;  /* 0x00000004090a7227 */ /* 0x000fc8000780000a */
[----:B------:R-:W-:Y:S01]  /*1cc0*/  IMAD.HI.U32 R9, R9, R12, RZ ;  /* 0x0000000c09097227 */ /* 0x000fe200078e00ff */
[----:B------:R-:W-:-:S03]  /*1cd0*/  IADD3 R13, P1, PT, R13, R10, RZ ;  /* 0x0000000a0d0d7210 */ /* 0x000fc60007f3e0ff */
[----:B------:R-:W-:Y:S02]  /*1ce0*/  IMAD.X R9, RZ, RZ, R9, P0 ;  /* 0x000000ffff097224 */ /* 0x000fe400000e0609 */
[----:B------:R-:W-:-:S04]  /*1cf0*/  IMAD.WIDE.U32 R10, R13, R2, RZ ;  /* 0x000000020d0a7225 */ /* 0x000fc800078e00ff */
[----:B------:R-:W-:Y:S01]  /*1d00*/  IMAD.X R9, RZ, RZ, R9, P1 ;  /* 0x000000ffff097224 */ /* 0x000fe200008e0609 */
[----:B------:R-:W-:Y:S01]  /*1d10*/  IADD3 R17, P1, PT, -R10, R4, RZ ;  /* 0x000000040a117210 */ /* 0x000fe20007f3e1ff */
[C---:B------:R-:W-:Y:S01]  /*1d20*/  IMAD R11, R13.reuse, R3, R11 ;  /* 0x000000030d0b7224 */ /* 0x040fe200078e020b */
[----:B------:R-:W-:Y:S02]  /*1d30*/  IADD3 R4, P2, PT, R13, 0x1, RZ ;  /* 0x000000010d047810 */ /* 0x000fe40007f5e0ff */
[-C--:B------:R-:W-:Y:S01]  /*1d40*/  ISETP.GE.U32.AND P0, PT, R17, R2.reuse, PT ;  /* 0x000000021100720c */ /* 0x080fe20003f06070 */
[-C--:B------:R-:W-:Y:S02]  /*1d50*/  IMAD R11, R9, R2.reuse, R11 ;  /* 0x00000002090b7224 */ /* 0x080fe400078e020b */
[----:B------:R-:W-:Y:S02]  /*1d60*/  IMAD.X R10, RZ, RZ, R9, P2 ;  /* 0x000000ffff0a7224 */ /* 0x000fe400010e0609 */
[----:B------:R-:W-:Y:S01]  /*1d70*/  IMAD.X R19, R12, 0x1, ~R11, P1 ;  /* 0x000000010c137824 */ /* 0x000fe200008e0e0b */
[----:B------:R-:W-:-:S04]  /*1d80*/  IADD3 R11, P1, PT, R17, -R2, RZ ;  /* 0x80000002110b7210 */ /* 0x000fc80007f3e0ff */
[C---:B------:R-:W-:Y:S01]  /*1d90*/  ISETP.GE.U32.AND.EX P0, PT, R19.reuse, R3, PT, P0 ;  /* 0x000000031300720c */ /* 0x040fe20003f06100 */
[----:B------:R-:W-:-:S03]  /*1da0*/  IMAD.X R15, R19, 0x1, ~R3, P1 ;  /* 0x00000001130f7824 */ /* 0x000fc600008e0e03 */
[----:B------:R-:W-:Y:S02]  /*1db0*/  SEL R11, R11, R17, P0 ;  /* 0x000000110b0b7207 */ /* 0x000fe40000000000 */
[----:B------:R-:W-:Y:S02]  /*1dc0*/  SEL R13, R4, R13, P0 ;  /* 0x0000000d040d7207 */ /* 0x000fe40000000000 */
[----:B------:R-:W-:Y:S02]  /*1dd0*/  SEL R15, R15, R19, P0 ;  /* 0x000000130f0f7207 */ /* 0x000fe40000000000 */
[----:B------:R-:W-:Y:S02]  /*1de0*/  ISETP.GE.U32.AND P1, PT, R11, R2, PT ;  /* 0x000000020b00720c */ /* 0x000fe40003f26070 */
[----:B------:R-:W-:Y:S02]  /*1df0*/  SEL R4, R10, R9, P0 ;  /* 0x000000090a047207 */ /* 0x000fe40000000000 */
[----:B------:R-:W-:-:S02]  /*1e00*/  IADD3 R2, P2, PT, R13, 0x1, RZ ;  /* 0x000000010d027810 */ /* 0x000fc40007f5e0ff */
[----:B------:R-:W-:Y:S02]  /*1e10*/  ISETP.GE.U32.AND.EX P0, PT, R15, R3, PT, P1 ;  /* 0x000000030f00720c */ /* 0x000fe40003f06110 */
[----:B------:R-:W-:Y:S01]  /*1e20*/  ISETP.GE.AND P1, PT, R7, RZ, PT ;  /* 0x000000ff0700720c */ /* 0x000fe20003f26270 */
[----:B------:R-:W-:Y:S01]  /*1e30*/  IMAD.X R3, RZ, RZ, R4, P2 ;  /* 0x000000ffff037224 */ /* 0x000fe200010e0604 */
[----:B------:R-:W-:Y:S01]  /*1e40*/  SEL R2, R2, R13, P0 ;  /* 0x0000000d02027207 */ /* 0x000fe20000000000 */
[----:B------:R-:W-:-:S03]  /*1e50*/  IMAD.MOV.U32 R7, RZ, RZ, 0x0 ;  /* 0x00000000ff077424 */ /* 0x000fc600078e00ff */
[----:B------:R-:W-:Y:S02]  /*1e60*/  SEL R3, R3, R4, P0 ;  /* 0x0000000403037207 */ /* 0x000fe40000000000 */
[-C--:B------:R-:W-:Y:S02]  /*1e70*/  IADD3 R9, P2, PT, RZ, -R2.reuse, RZ ;  /* 0x80000002ff097210 */ /* 0x080fe40007f5e0ff */
[----:B------:R-:W-:Y:S02]  /*1e80*/  ISETP.NE.U32.AND P0, PT, R5, RZ, PT ;  /* 0x000000ff0500720c */ /* 0x000fe40003f05070 */
[----:B------:R-:W-:Y:S01]  /*1e90*/  SEL R2, R9, R2, !P1 ;  /* 0x0000000209027207 */ /* 0x000fe20004800000 */
[----:B------:R-:W-:Y:S01]  /*1ea0*/  IMAD.X R4, RZ, RZ, ~R3, P2 ;  /* 0x000000ffff047224 */ /* 0x000fe200010e0e03 */
[----:B------:R-:W-:-:S04]  /*1eb0*/  ISETP.NE.AND.EX P0, PT, R8, RZ, PT, P0 ;  /* 0x000000ff0800720c */ /* 0x000fc80003f05300 */
[----:B------:R-:W-:Y:S02]  /*1ec0*/  SEL R3, R4, R3, !P1 ;  /* 0x0000000304037207 */ /* 0x000fe40004800000 */
[----:B------:R-:W-:Y:S02]  /*1ed0*/  SEL R2, R2, 0xffffffff, P0 ;  /* 0xffffffff02027807 */ /* 0x000fe40000000000 */
[----:B------:R-:W-:Y:S01]  /*1ee0*/  SEL R3, R3, 0xffffffff, P0 ;  /* 0xffffffff03037807 */ /* 0x000fe20000000000 */
[----:B------:R-:W-:Y:S06]  /*1ef0*/  RET.REL.NODEC R6 `(_Z22create_leveled_bitmapsPclPlS_S0_llc) ;  /* 0xffffffe006407950 */ /* 0x000fec0003c3ffff */
.L_x_20:
[----:B------:R-:W-:-:S00]  /*1f00*/  BRA `(.L_x_20) ;  /* 0xfffffffc00fc7947 */ /* 0x000fc0000383ffff */
[----:B------:R-:W-:-:S00]  /*1f10*/  NOP ;  /* 0x0000000000007918 */ /* 0x000fc00000000000 */
        /* <DEDUP_REMOVED lines=14> */
.L_x_21:


//--------------------- .nv.global.init           --------------------------
	.section	.nv.global.init,"aw",@progbits
.nv.global.init:
	.type		$str,@object
	.size		$str,($str$1 - $str)
$str:
        /*0000*/ 	.byte	0x6e, 0x75, 0x6d, 0x5f, 0x6c, 0x65, 0x76, 0x65, 0x6c, 0x73, 0x20, 0x3d, 0x3d, 0x20, 0x4e, 0x55
        /*0010*/ 	.byte	0x4d, 0x5f, 0x4c, 0x45, 0x56, 0x45, 0x4c, 0x53, 0x00
	.type		$str$1,@object
	.size		$str$1,(__unnamed_1 - $str$1)
$str$1:
        /*0019*/ 	.byte	0x2f, 0x74, 0x6d, 0x70, 0x2f, 0x73, 0x61, 0x73, 0x73, 0x5f, 0x63, 0x75, 0x5f, 0x33, 0x31, 0x6b
        /*0029*/ 	.byte	0x69, 0x6f, 0x75, 0x63, 0x35, 0x2f, 0x6b, 0x2e, 0x63, 0x75, 0x00
	.type		__unnamed_1,@object
	.size		__unnamed_1,(.L_0 - __unnamed_1)
__unnamed_1:
        /*0034*/ 	.byte	0x76, 0x6f, 0x69, 0x64, 0x20, 0x63, 0x72, 0x65, 0x61, 0x74, 0x65, 0x5f, 0x6c, 0x65, 0x76, 0x65
        /*0044*/ 	.byte	0x6c, 0x65, 0x64, 0x5f, 0x62, 0x69, 0x74, 0x6d, 0x61, 0x70, 0x73, 0x28, 0x63, 0x68, 0x61, 0x72
        /*0054*/ 	.byte	0x20, 0x2a, 0x2c, 0x20, 0x6c, 0x6f, 0x6e, 0x67, 0x2c, 0x20, 0x6c, 0x6f, 0x6e, 0x67, 0x20, 0x2a
        /*0064*/ 	.byte	0x2c, 0x20, 0x63, 0x68, 0x61, 0x72, 0x20, 0x2a, 0x2c, 0x20, 0x6c, 0x6f, 0x6e, 0x67, 0x20, 0x2a
        /*0074*/ 	.byte	0x2c, 0x20, 0x6c, 0x6f, 0x6e, 0x67, 0x2c, 0x20, 0x6c, 0x6f, 0x6e, 0x67, 0x2c, 0x20, 0x63, 0x68
        /*0084*/ 	.byte	0x61, 0x72, 0x29, 0x00
.L_0:


//--------------------- .nv.shared.reserved.0     --------------------------
	.section	.nv.shared.reserved.0,"aw",@nobits
	.weak		__nv_reservedSMEM_offset_0_alias
	.size		__nv_reservedSMEM_offset_0_alias, 0, 64
	.other		__nv_reservedSMEM_offset_0_alias,@"STO_CUDA_RESERVED_SHARED STV_DEFAULT"
__nv_reservedSMEM_offset_0_alias:
	.zero		0
	.zero		64


//--------------------- .nv.constant0._Z22create_leveled_bitmapsPclPlS_S0_llc --------------------------
	.section	.nv.constant0._Z22create_leveled_bitmapsPclPlS_S0_llc,"a",@progbits
	.sectionflags	@""
	.align	4
.nv.constant0._Z22create_leveled_bitmapsPclPlS_S0_llc:
	.zero		953


//--------------------- SYMBOLS --------------------------

	.type		.nv.reservedSmem.offset0,@object
	.size		.nv.reservedSmem.offset0,0x4
	.type		__assertfail,@function
